	.target	sm_100a

	.elftype	@"ET_EXEC"


//--------------------- .note.nv.tkinfo           --------------------------
	.section	.note.nv.tkinfo,"",@"SHT_NOTE"
	.sectionflags	@"SHF_NOTE_NV_TKINFO"
	.tkinfo
        /*0018*/ 	.word	0x00000002
        /*0030*/ 	.string	""
        /*0030*/ 	.string	"ptxas"
        /*0030*/ 	.string	"Cuda compilation tools, release 13.0, V13.0.88"
        /*0030*/ 	.string	"Build cuda_13.0.r13.0/compiler.36424714_0"
        /*0030*/ 	.string	"-arch sm_100a -m 64 "



//--------------------- .note.nv.cuinfo           --------------------------
	.section	.note.nv.cuinfo,"",@"SHT_NOTE"
	.sectionflags	@"SHF_NOTE_NV_CUINFO"
        /*0018*/ 	.short	0x0002
        /*001a*/ 	.short	0x0064
        /*001c*/ 	.short	0x0082
	.zero		2


//--------------------- .nv.info                  --------------------------
	.section	.nv.info,"",@"SHT_CUDA_INFO"
	.align	4


	//----- nvinfo : EIATTR_REGCOUNT
	.align		4
        /*0000*/ 	.byte	0x04, 0x2f
        /*0002*/ 	.short	(.L_19 - .L_18)
	.align		4
.L_18:
        /*0004*/ 	.word	index@(_ZN7cutlass13device_kernelINS_4gemm6kernel13GemmUniversalIN4cute5tupleIJiiiiEEENS1_10collective13CollectiveMmaINS1_35MainloopSm100TmaUmmaWarpSpecializedILi34ELi2ELi4ENS5_IJNS4_1CILi1EEESB_SB_EEEEENS5_IJNSA_ILi64EEENSA_ILi128EEENSA_ILi16EEEEEENS_10bfloat16_tENS5_IJlSB_lEEESI_SJ_NS4_8TiledMMAINS4_8MMA_AtomIJNS4_20SM100_MMA_F16BF16_SSISI_SI_fLi64ELi128ELNS4_4UMMA5MajorE0ELSO_0ELNSN_7ScaleInE0ELSP_0EEEEEENS4_6LayoutISC_NS5_IJNSA_ILi0EEEST_ST_EEEEENS5_IJNS4_10UnderscoreESW_SW_EEEEENS4_13SM90_TMA_LOADENS4_14ComposedLayoutINS4_7SwizzleILi1ELi4ELi3EEENS4_18smem_ptr_flag_bitsILi16EEENSS_INS5_IJNSA_ILi8EEESG_EEENS5_IJSG_SB_EEEEEEEvNS4_8identityESZ_S19_vS1A_EENS_8epilogue10collective18CollectiveEpilogueINS1C_23Sm100TmaWarpSpecializedILi4ELi2ELi16ELb1ELb0EEEJSH_NS5_IJNSS_ISE_SB_EENSS_INSA_ILi32EEESB_EEEEESI_SJ_SI_SJ_NS1C_6fusion15FusionCallbacksIS1G_NS1L_17LinearCombinationISI_fSI_fLNS_15FloatRoundStyleE2EEESH_S1K_JEEENS4_5SM1004TMEM4LOAD26SM100_TMEM_LOAD_16dp256b4xESZ_NS10_INS11_ILi2ELi4ELi3EEES14_NSS_INS5_IJS15_S1I_EEENS5_IJS1I_SB_EEEEEEENS4_17SM75_U32x4_LDSM_NENS4_14SM90_TMA_STOREES1Z_NS4_17SM90_U32x4_STSM_NENS4_39AutoVectorizingCopyWithAssumedAlignmentILi128EEEEEEvvEEEEvNT_6ParamsE)
        /*0008*/ 	.word	0x0000005b


	//----- nvinfo : EIATTR_FRAME_SIZE
	.align		4
.L_19:
        /*000c*/ 	.byte	0x04, 0x11
        /*000e*/ 	.short	(.L_21 - .L_20)
	.align		4
.L_20:
        /*0010*/ 	.word	index@($__internal_2_$__cuda_sm10x_tcgen05_guardrail_trap_unallocated_columns_being_dealloced)
        /*0014*/ 	.word	0x00000000


	//----- nvinfo : EIATTR_FRAME_SIZE
	.align		4
.L_21:
        /*0018*/ 	.byte	0x04, 0x11
        /*001a*/ 	.short	(.L_23 - .L_22)
	.align		4
.L_22:
        /*001c*/ 	.word	index@($__internal_1_$__cuda_sm10x_tcgen05_guardrail_trap_phase_invalid_during_alloc)
        /*0020*/ 	.word	0x00000000


	//----- nvinfo : EIATTR_FRAME_SIZE
	.align		4
.L_23:
        /*0024*/ 	.byte	0x04, 0x11
        /*0026*/ 	.short	(.L_25 - .L_24)
	.align		4
.L_24:
        /*0028*/ 	.word	index@($__internal_0_$__cuda_sm10x_tcgen05_guardrail_trap_col_being_dealloced_not_returned_by_alloc)
        /*002c*/ 	.word	0x00000000


	//----- nvinfo : EIATTR_FRAME_SIZE
	.align		4
.L_25:
        /*0030*/ 	.byte	0x04, 0x11
        /*0032*/ 	.short	(.L_27 - .L_26)
	.align		4
.L_26:
        /*0034*/ 	.word	index@(_ZN7cutlass13device_kernelINS_4gemm6kernel13GemmUniversalIN4cute5tupleIJiiiiEEENS1_10collective13CollectiveMmaINS1_35MainloopSm100TmaUmmaWarpSpecializedILi34ELi2ELi4ENS5_IJNS4_1CILi1EEESB_SB_EEEEENS5_IJNSA_ILi64EEENSA_ILi128EEENSA_ILi16EEEEEENS_10bfloat16_tENS5_IJlSB_lEEESI_SJ_NS4_8TiledMMAINS4_8MMA_AtomIJNS4_20SM100_MMA_F16BF16_SSISI_SI_fLi64ELi128ELNS4_4UMMA5MajorE0ELSO_0ELNSN_7ScaleInE0ELSP_0EEEEEENS4_6LayoutISC_NS5_IJNSA_ILi0EEEST_ST_EEEEENS5_IJNS4_10UnderscoreESW_SW_EEEEENS4_13SM90_TMA_LOADENS4_14ComposedLayoutINS4_7SwizzleILi1ELi4ELi3EEENS4_18smem_ptr_flag_bitsILi16EEENSS_INS5_IJNSA_ILi8EEESG_EEENS5_IJSG_SB_EEEEEEEvNS4_8identityESZ_S19_vS1A_EENS_8epilogue10collective18CollectiveEpilogueINS1C_23Sm100TmaWarpSpecializedILi4ELi2ELi16ELb1ELb0EEEJSH_NS5_IJNSS_ISE_SB_EENSS_INSA_ILi32EEESB_EEEEESI_SJ_SI_SJ_NS1C_6fusion15FusionCallbacksIS1G_NS1L_17LinearCombinationISI_fSI_fLNS_15FloatRoundStyleE2EEESH_S1K_JEEENS4_5SM1004TMEM4LOAD26SM100_TMEM_LOAD_16dp256b4xESZ_NS10_INS11_ILi2ELi4ELi3EEES14_NSS_INS5_IJS15_S1I_EEENS5_IJS1I_SB_EEEEEEENS4_17SM75_U32x4_LDSM_NENS4_14SM90_TMA_STOREES1Z_NS4_17SM90_U32x4_STSM_NENS4_39AutoVectorizingCopyWithAssumedAlignmentILi128EEEEEEvvEEEEvNT_6ParamsE)
        /*0038*/ 	.word	0x00000000


	//----- nvinfo : EIATTR_MIN_STACK_SIZE
	.align		4
.L_27:
        /*003c*/ 	.byte	0x04, 0x12
        /*003e*/ 	.short	(.L_29 - .L_28)
	.align		4
.L_28:
        /*0040*/ 	.word	index@(_ZN7cutlass13device_kernelINS_4gemm6kernel13GemmUniversalIN4cute5tupleIJiiiiEEENS1_10collective13CollectiveMmaINS1_35MainloopSm100TmaUmmaWarpSpecializedILi34ELi2ELi4ENS5_IJNS4_1CILi1EEESB_SB_EEEEENS5_IJNSA_ILi64EEENSA_ILi128EEENSA_ILi16EEEEEENS_10bfloat16_tENS5_IJlSB_lEEESI_SJ_NS4_8TiledMMAINS4_8MMA_AtomIJNS4_20SM100_MMA_F16BF16_SSISI_SI_fLi64ELi128ELNS4_4UMMA5MajorE0ELSO_0ELNSN_7ScaleInE0ELSP_0EEEEEENS4_6LayoutISC_NS5_IJNSA_ILi0EEEST_ST_EEEEENS5_IJNS4_10UnderscoreESW_SW_EEEEENS4_13SM90_TMA_LOADENS4_14ComposedLayoutINS4_7SwizzleILi1ELi4ELi3EEENS4_18smem_ptr_flag_bitsILi16EEENSS_INS5_IJNSA_ILi8EEESG_EEENS5_IJSG_SB_EEEEEEEvNS4_8identityESZ_S19_vS1A_EENS_8epilogue10collective18CollectiveEpilogueINS1C_23Sm100TmaWarpSpecializedILi4ELi2ELi16ELb1ELb0EEEJSH_NS5_IJNSS_ISE_SB_EENSS_INSA_ILi32EEESB_EEEEESI_SJ_SI_SJ_NS1C_6fusion15FusionCallbacksIS1G_NS1L_17LinearCombinationISI_fSI_fLNS_15FloatRoundStyleE2EEESH_S1K_JEEENS4_5SM1004TMEM4LOAD26SM100_TMEM_LOAD_16dp256b4xESZ_NS10_INS11_ILi2ELi4ELi3EEES14_NSS_INS5_IJS15_S1I_EEENS5_IJS1I_SB_EEEEEEENS4_17SM75_U32x4_LDSM_NENS4_14SM90_TMA_STOREES1Z_NS4_17SM90_U32x4_STSM_NENS4_39AutoVectorizingCopyWithAssumedAlignmentILi128EEEEEEvvEEEEvNT_6ParamsE)
        /*0044*/ 	.word	0x00000000
.L_29:


//--------------------- .nv.compat                --------------------------
	.section	.nv.compat,"",@"SHT_CUDA_COMPAT_INFO"
	.align	4
        /*0000*/ 	.byte	0x02, 0x09, 0x01, 0x00, 0x02, 0x02, 0x02, 0x00, 0x02, 0x05, 0x05, 0x00, 0x03, 0x07, 0x01, 0x01
        /*0010*/ 	.byte	0x02, 0x03, 0x01, 0x00, 0x02, 0x06, 0x01, 0x00, 0x04, 0x0b, 0x08, 0x00, 0x09, 0x00, 0x00, 0x00
        /*0020*/ 	.byte	0x00, 0x00, 0x00, 0x00


//--------------------- .nv.info._ZN7cutlass13device_kernelINS_4gemm6kernel13GemmUniversalIN4cute5tupleIJiiiiEEENS1_10collective13CollectiveMmaINS1_35MainloopSm100TmaUmmaWarpSpecializedILi34ELi2ELi4ENS5_IJNS4_1CILi1EEESB_SB_EEEEENS5_IJNSA_ILi64EEENSA_ILi128EEENSA_ILi16EEEEEENS_10bfloat16_tENS5_IJlSB_lEEESI_SJ_NS4_8TiledMMAINS4_8MMA_AtomIJNS4_20SM100_MMA_F16BF16_SSISI_SI_fLi64ELi128ELNS4_4UMMA5MajorE0ELSO_0ELNSN_7ScaleInE0ELSP_0EEEEEENS4_6LayoutISC_NS5_IJNSA_ILi0EEEST_ST_EEEEENS5_IJNS4_10UnderscoreESW_SW_EEEEENS4_13SM90_TMA_LOADENS4_14ComposedLayoutINS4_7SwizzleILi1ELi4ELi3EEENS4_18smem_ptr_flag_bitsILi16EEENSS_INS5_IJNSA_ILi8EEESG_EEENS5_IJSG_SB_EEEEEEEvNS4_8identityESZ_S19_vS1A_EENS_8epilogue10collective18CollectiveEpilogueINS1C_23Sm100TmaWarpSpecializedILi4ELi2ELi16ELb1ELb0EEEJSH_NS5_IJNSS_ISE_SB_EENSS_INSA_ILi32EEESB_EEEEESI_SJ_SI_SJ_NS1C_6fusion15FusionCallbacksIS1G_NS1L_17LinearCombinationISI_fSI_fLNS_15FloatRoundStyleE2EEESH_S1K_JEEENS4_5SM1004TMEM4LOAD26SM100_TMEM_LOAD_16dp256b4xESZ_NS10_INS11_ILi2ELi4ELi3EEES14_NSS_INS5_IJS15_S1I_EEENS5_IJS1I_SB_EEEEEEENS4_17SM75_U32x4_LDSM_NENS4_14SM90_TMA_STOREES1Z_NS4_17SM90_U32x4_STSM_NENS4_39AutoVectorizingCopyWithAssumedAlignmentILi128EEEEEEvvEEEEvNT_6ParamsE --------------------------
	.section	.nv.info._ZN7cutlass13device_kernelINS_4gemm6kernel13GemmUniversalIN4cute5tupleIJiiiiEEENS1_10collective13CollectiveMmaINS1_35MainloopSm100TmaUmmaWarpSpecializedILi34ELi2ELi4ENS5_IJNS4_1CILi1EEESB_SB_EEEEENS5_IJNSA_ILi64EEENSA_ILi128EEENSA_ILi16EEEEEENS_10bfloat16_tENS5_IJlSB_lEEESI_SJ_NS4_8TiledMMAINS4_8MMA_AtomIJNS4_20SM100_MMA_F16BF16_SSISI_SI_fLi64ELi128ELNS4_4UMMA5MajorE0ELSO_0ELNSN_7ScaleInE0ELSP_0EEEEEENS4_6LayoutISC_NS5_IJNSA_ILi0EEEST_ST_EEEEENS5_IJNS4_10UnderscoreESW_SW_EEEEENS4_13SM90_TMA_LOADENS4_14ComposedLayoutINS4_7SwizzleILi1ELi4ELi3EEENS4_18smem_ptr_flag_bitsILi16EEENSS_INS5_IJNSA_ILi8EEESG_EEENS5_IJSG_SB_EEEEEEEvNS4_8identityESZ_S19_vS1A_EENS_8epilogue10collective18CollectiveEpilogueINS1C_23Sm100TmaWarpSpecializedILi4ELi2ELi16ELb1ELb0EEEJSH_NS5_IJNSS_ISE_SB_EENSS_INSA_ILi32EEESB_EEEEESI_SJ_SI_SJ_NS1C_6fusion15FusionCallbacksIS1G_NS1L_17LinearCombinationISI_fSI_fLNS_15FloatRoundStyleE2EEESH_S1K_JEEENS4_5SM1004TMEM4LOAD26SM100_TMEM_LOAD_16dp256b4xESZ_NS10_INS11_ILi2ELi4ELi3EEES14_NSS_INS5_IJS15_S1I_EEENS5_IJS1I_SB_EEEEEEENS4_17SM75_U32x4_LDSM_NENS4_14SM90_TMA_STOREES1Z_NS4_17SM90_U32x4_STSM_NENS4_39AutoVectorizingCopyWithAssumedAlignmentILi128EEEEEEvvEEEEvNT_6ParamsE,"",@"SHT_CUDA_INFO"
	.sectionflags	@""
	.align	4


	//----- nvinfo : EIATTR_CUDA_API_VERSION
	.align		4
        /*0000*/ 	.byte	0x04, 0x37
        /*0002*/ 	.short	(.L_31 - .L_30)
.L_30:
        /*0004*/ 	.word	0x00000082


	//----- nvinfo : EIATTR_KPARAM_INFO
	.align		4
.L_31:
        /*0008*/ 	.byte	0x04, 0x17
        /*000a*/ 	.short	(.L_33 - .L_32)
.L_32:
        /*000c*/ 	.word	0x00000000
        /*0010*/ 	.short	0x0000
        /*0012*/ 	.short	0x0000
        /*0014*/ 	.byte	0x00, 0xf0, 0x01, 0x20


	//----- nvinfo : EIATTR_AT_ENTRY_FRAGMENTS
	.align		4
.L_33:
        /*0018*/ 	.byte	0x04, 0x4f
        /*001a*/ 	.short	(.L_35 - .L_34)


	//   ....[0]....
.L_34:
        /*001c*/ 	.word	0x00000006


	//----- nvinfo : EIATTR_RESERVED_SMEM_USED
	.align		4
.L_35:
        /*0020*/ 	.byte	0x01, 0x41
	.zero		2


	//----- nvinfo : EIATTR_SPARSE_MMA_MASK
	.align		4
        /*0024*/ 	.byte	0x03, 0x50
        /*0026*/ 	.short	0x0000


	//----- nvinfo : EIATTR_TCGEN05_1CTA_USED
	.align		4
        /*0028*/ 	.byte	0x01, 0x51
	.zero		2


	//----- nvinfo : EIATTR_MAXREG_COUNT
	.align		4
        /*002c*/ 	.byte	0x03, 0x1b
        /*002e*/ 	.short	0x00ff


	//----- nvinfo : EIATTR_NUM_BARRIERS
	.align		4
        /*0030*/ 	.byte	0x02, 0x4c
        /*0032*/ 	.byte	0x07
	.zero		1


	//----- nvinfo : EIATTR_EXTERNS
	.align		4
        /*0034*/ 	.byte	0x04, 0x0f
        /*0036*/ 	.short	(.L_37 - .L_36)


	//   ....[0]....
	.align		4
.L_36:
        /*0038*/ 	.word	index@(__assertfail)


	//----- nvinfo : EIATTR_MERCURY_ISA_VERSION
	.align		4
.L_37:
        /*003c*/ 	.byte	0x03, 0x5f
        /*003e*/ 	.short	0x0101


	//----- nvinfo : EIATTR_INT_WARP_WIDE_INSTR_OFFSETS
	.align		4
        /*0040*/ 	.byte	0x04, 0x31
        /*0042*/ 	.short	(.L_39 - .L_38)


	//   ....[0]....
.L_38:
        /*0044*/ 	.word	0x000021e0


	//   ....[1]....
        /*0048*/ 	.word	0x00004c20


	//   ....[2]....
        /*004c*/ 	.word	0x00004c40


	//   ....[3]....
        /*0050*/ 	.word	0x00004c70


	//   ....[4]....
        /*0054*/ 	.word	0x000055b0


	//   ....[5]....
        /*0058*/ 	.word	0x00005620


	//   ....[6]....
        /*005c*/ 	.word	0x00005700


	//   ....[7]....
        /*0060*/ 	.word	0x00005780


	//   ....[8]....
        /*0064*/ 	.word	0x00005890


	//   ....[9]....
        /*0068*/ 	.word	0x00005920


	//   ....[10]....
        /*006c*/ 	.word	0x00005b00


	//   ....[11]....
        /*0070*/ 	.word	0x00005c60


	//----- nvinfo : EIATTR_COOP_GROUP_MASK_REGIDS
	.align		4
.L_39:
        /*0074*/ 	.byte	0x04, 0x29
        /*0076*/ 	.short	(.L_41 - .L_40)


	//   ....[0]....
.L_40:
        /*0078*/ 	.word	0xffffffff


	//   ....[1]....
        /*007c*/ 	.word	0xffffffff


	//   ....[2]....
        /*0080*/ 	.word	0xffffffff


	//   ....[3]....
        /*0084*/ 	.word	0xffffffff


	//   ....[4]....
        /*0088*/ 	.word	0xffffffff


	//   ....[5]....
        /*008c*/ 	.word	0xffffffff


	//   ....[6]....
        /*0090*/ 	.word	0xffffffff


	//   ....[7]....
        /*0094*/ 	.word	0xffffffff


	//   ....[8]....
        /*0098*/ 	.word	0xffffffff


	//   ....[9]....
        /*009c*/ 	.word	0xffffffff


	//   ....[10]....
        /*00a0*/ 	.word	0xffffffff


	//   ....[11]....
        /*00a4*/ 	.word	0xffffffff


	//   ....[12]....
        /*00a8*/ 	.word	0xffffffff


	//----- nvinfo : EIATTR_COOP_GROUP_INSTR_OFFSETS
	.align		4
.L_41:
        /*00ac*/ 	.byte	0x04, 0x28
        /*00ae*/ 	.short	(.L_43 - .L_42)


	//   ....[0]....
.L_42:
        /*00b0*/ 	.word	0x00000090


	//   ....[1]....
        /*00b4*/ 	.word	0x000004d0


	//   ....[2]....
        /*00b8*/ 	.word	0x00000a30


	//   ....[3]....
        /*00bc*/ 	.word	0x00000bd0


	//   ....[4]....
        /*00c0*/ 	.word	0x00000cd0


	//   ....[5]....
        /*00c4*/ 	.word	0x00000e40


	//   ....[6]....
        /*00c8*/ 	.word	0x00000fe0


	//   ....[7]....
        /*00cc*/ 	.word	0x000020c0


	//   ....[8]....
        /*00d0*/ 	.word	0x00003f80


	//   ....[9]....
        /*00d4*/ 	.word	0x00004190


	//   ....[10]....
        /*00d8*/ 	.word	0x000041c0


	//   ....[11]....
        /*00dc*/ 	.word	0x00004b00


	//   ....[12]....
        /*00e0*/ 	.word	0x00004d30


	//----- nvinfo : EIATTR_VRC_CTA_INIT_COUNT
	.align		4
.L_43:
        /*00e4*/ 	.byte	0x02, 0x4a
        /*00e6*/ 	.byte	0x80
	.zero		1


	//----- nvinfo : EIATTR_SYSCALL_OFFSETS
	.align		4
        /*00e8*/ 	.byte	0x04, 0x46
        /*00ea*/ 	.short	(.L_45 - .L_44)


	//   ....[0]....
.L_44:
        /*00ec*/ 	.word	0x00006710


	//   ....[1]....
        /*00f0*/ 	.word	0x00006800


	//   ....[2]....
        /*00f4*/ 	.word	0x00006f60


	//   ....[3]....
        /*00f8*/ 	.word	0x00007810


	//   ....[4]....
        /*00fc*/ 	.word	0x00008090


	//   ....[5]....
        /*0100*/ 	.word	0x00008910


	//----- nvinfo : EIATTR_MBARRIER_INSTR_OFFSETS
	.align		4
.L_45:
        /*0104*/ 	.byte	0x04, 0x39
        /*0106*/ 	.short	(.L_47 - .L_46)


	//   ....[0]....
.L_46:
        /*0108*/ 	.word	0x000005d0
        /*010c*/ 	.word	0x000000ff
        /*0110*/ 	.word	0x00000000
        /*0114*/ 	.short	0x0100
        /*0116*/ 	.byte	0x05
	.zero		1


	//   ....[1]....
        /*0118*/ 	.word	0x000005e0
        /*011c*/ 	.word	0x000000ff
        /*0120*/ 	.word	0x00000110
        /*0124*/ 	.short	0x0100
        /*0126*/ 	.byte	0x05
	.zero		1


	//   ....[2]....
        /*0128*/ 	.word	0x000005f0
        /*012c*/ 	.word	0x000000ff
        /*0130*/ 	.word	0x00000008
        /*0134*/ 	.short	0x0100
        /*0136*/ 	.byte	0x05
	.zero		1


	//   ....[3]....
        /*0138*/ 	.word	0x00000600
        /*013c*/ 	.word	0x000000ff
        /*0140*/ 	.word	0x00000118
        /*0144*/ 	.short	0x0100
        /*0146*/ 	.byte	0x05
	.zero		1


	//   ....[4]....
        /*0148*/ 	.word	0x00000610
        /*014c*/ 	.word	0x000000ff
        /*0150*/ 	.word	0x00000010
        /*0154*/ 	.short	0x0100
        /*0156*/ 	.byte	0x05
	.zero		1


	//   ....[5]....
        /*0158*/ 	.word	0x00000620
        /*015c*/ 	.word	0x000000ff
        /*0160*/ 	.word	0x00000120
        /*0164*/ 	.short	0x0100
        /*0166*/ 	.byte	0x05
	.zero		1


	//   ....[6]....
        /*0168*/ 	.word	0x00000630
        /*016c*/ 	.word	0x000000ff
        /*0170*/ 	.word	0x00000018
        /*0174*/ 	.short	0x0100
        /*0176*/ 	.byte	0x05
	.zero		1


	//   ....[7]....
        /*0178*/ 	.word	0x00000640
        /*017c*/ 	.word	0x000000ff
        /*0180*/ 	.word	0x00000128
        /*0184*/ 	.short	0x0100
        /*0186*/ 	.byte	0x05
	.zero		1


	//   ....[8]....
        /*0188*/ 	.word	0x00000650
        /*018c*/ 	.word	0x000000ff
        /*0190*/ 	.word	0x00000020
        /*0194*/ 	.short	0x0100
        /*0196*/ 	.byte	0x05
	.zero		1


	//   ....[9]....
        /*0198*/ 	.word	0x00000660
        /*019c*/ 	.word	0x000000ff
        /*01a0*/ 	.word	0x00000130
        /*01a4*/ 	.short	0x0100
        /*01a6*/ 	.byte	0x05
	.zero		1


	//   ....[10]....
        /*01a8*/ 	.word	0x00000670
        /*01ac*/ 	.word	0x000000ff
        /*01b0*/ 	.word	0x00000028
        /*01b4*/ 	.short	0x0100
        /*01b6*/ 	.byte	0x05
	.zero		1


	//   ....[11]....
        /*01b8*/ 	.word	0x00000680
        /*01bc*/ 	.word	0x000000ff
        /*01c0*/ 	.word	0x00000138
        /*01c4*/ 	.short	0x0100
        /*01c6*/ 	.byte	0x05
	.zero		1


	//   ....[12]....
        /*01c8*/ 	.word	0x00000690
        /*01cc*/ 	.word	0x000000ff
        /*01d0*/ 	.word	0x00000030
        /*01d4*/ 	.short	0x0100
        /*01d6*/ 	.byte	0x05
	.zero		1


	//   ....[13]....
        /*01d8*/ 	.word	0x000006a0
        /*01dc*/ 	.word	0x000000ff
        /*01e0*/ 	.word	0x00000140
        /*01e4*/ 	.short	0x0100
        /*01e6*/ 	.byte	0x05
	.zero		1


	//   ....[14]....
        /*01e8*/ 	.word	0x000006b0
        /*01ec*/ 	.word	0x000000ff
        /*01f0*/ 	.word	0x00000038
        /*01f4*/ 	.short	0x0100
        /*01f6*/ 	.byte	0x05
	.zero		1


	//   ....[15]....
        /*01f8*/ 	.word	0x000006c0
        /*01fc*/ 	.word	0x000000ff
        /*0200*/ 	.word	0x00000148
        /*0204*/ 	.short	0x0100
        /*0206*/ 	.byte	0x05
	.zero		1


	//   ....[16]....
        /*0208*/ 	.word	0x000006d0
        /*020c*/ 	.word	0x000000ff
        /*0210*/ 	.word	0x00000040
        /*0214*/ 	.short	0x0100
        /*0216*/ 	.byte	0x05
	.zero		1


	//   ....[17]....
        /*0218*/ 	.word	0x000006e0
        /*021c*/ 	.word	0x000000ff
        /*0220*/ 	.word	0x00000150
        /*0224*/ 	.short	0x0100
        /*0226*/ 	.byte	0x05
	.zero		1


	//   ....[18]....
        /*0228*/ 	.word	0x000006f0
        /*022c*/ 	.word	0x000000ff
        /*0230*/ 	.word	0x00000048
        /*0234*/ 	.short	0x0100
        /*0236*/ 	.byte	0x05
	.zero		1


	//   ....[19]....
        /*0238*/ 	.word	0x00000700
        /*023c*/ 	.word	0x000000ff
        /*0240*/ 	.word	0x00000158
        /*0244*/ 	.short	0x0100
        /*0246*/ 	.byte	0x05
	.zero		1


	//   ....[20]....
        /*0248*/ 	.word	0x00000710
        /*024c*/ 	.word	0x000000ff
        /*0250*/ 	.word	0x00000050
        /*0254*/ 	.short	0x0100
        /*0256*/ 	.byte	0x05
	.zero		1


	//   ....[21]....
        /*0258*/ 	.word	0x00000720
        /*025c*/ 	.word	0x000000ff
        /*0260*/ 	.word	0x00000160
        /*0264*/ 	.short	0x0100
        /*0266*/ 	.byte	0x05
	.zero		1


	//   ....[22]....
        /*0268*/ 	.word	0x00000730
        /*026c*/ 	.word	0x000000ff
        /*0270*/ 	.word	0x00000058
        /*0274*/ 	.short	0x0100
        /*0276*/ 	.byte	0x05
	.zero		1


	//   ....[23]....
        /*0278*/ 	.word	0x00000740
        /*027c*/ 	.word	0x000000ff
        /*0280*/ 	.word	0x00000168
        /*0284*/ 	.short	0x0100
        /*0286*/ 	.byte	0x05
	.zero		1


	//   ....[24]....
        /*0288*/ 	.word	0x00000750
        /*028c*/ 	.word	0x000000ff
        /*0290*/ 	.word	0x00000060
        /*0294*/ 	.short	0x0100
        /*0296*/ 	.byte	0x05
	.zero		1


	//   ....[25]....
        /*0298*/ 	.word	0x00000760
        /*029c*/ 	.word	0x000000ff
        /*02a0*/ 	.word	0x00000170
        /*02a4*/ 	.short	0x0100
        /*02a6*/ 	.byte	0x05
	.zero		1


	//   ....[26]....
        /*02a8*/ 	.word	0x00000770
        /*02ac*/ 	.word	0x000000ff
        /*02b0*/ 	.word	0x00000068
        /*02b4*/ 	.short	0x0100
        /*02b6*/ 	.byte	0x05
	.zero		1


	//   ....[27]....
        /*02b8*/ 	.word	0x00000780
        /*02bc*/ 	.word	0x000000ff
        /*02c0*/ 	.word	0x00000178
        /*02c4*/ 	.short	0x0100
        /*02c6*/ 	.byte	0x05
	.zero		1


	//   ....[28]....
        /*02c8*/ 	.word	0x00000790
        /*02cc*/ 	.word	0x000000ff
        /*02d0*/ 	.word	0x00000070
        /*02d4*/ 	.short	0x0100
        /*02d6*/ 	.byte	0x05
	.zero		1


	//   ....[29]....
        /*02d8*/ 	.word	0x000007a0
        /*02dc*/ 	.word	0x000000ff
        /*02e0*/ 	.word	0x00000180
        /*02e4*/ 	.short	0x0100
        /*02e6*/ 	.byte	0x05
	.zero		1


	//   ....[30]....
        /*02e8*/ 	.word	0x000007b0
        /*02ec*/ 	.word	0x000000ff
        /*02f0*/ 	.word	0x00000078
        /*02f4*/ 	.short	0x0100
        /*02f6*/ 	.byte	0x05
	.zero		1


	//   ....[31]....
        /*02f8*/ 	.word	0x000007c0
        /*02fc*/ 	.word	0x000000ff
        /*0300*/ 	.word	0x00000188
        /*0304*/ 	.short	0x0100
        /*0306*/ 	.byte	0x05
	.zero		1


	//   ....[32]....
        /*0308*/ 	.word	0x000007d0
        /*030c*/ 	.word	0x000000ff
        /*0310*/ 	.word	0x00000080
        /*0314*/ 	.short	0x0100
        /*0316*/ 	.byte	0x05
	.zero		1


	//   ....[33]....
        /*0318*/ 	.word	0x000007e0
        /*031c*/ 	.word	0x000000ff
        /*0320*/ 	.word	0x00000190
        /*0324*/ 	.short	0x0100
        /*0326*/ 	.byte	0x05
	.zero		1


	//   ....[34]....
        /*0328*/ 	.word	0x000007f0
        /*032c*/ 	.word	0x000000ff
        /*0330*/ 	.word	0x00000088
        /*0334*/ 	.short	0x0100
        /*0336*/ 	.byte	0x05
	.zero		1


	//   ....[35]....
        /*0338*/ 	.word	0x00000800
        /*033c*/ 	.word	0x000000ff
        /*0340*/ 	.word	0x00000198
        /*0344*/ 	.short	0x0100
        /*0346*/ 	.byte	0x05
	.zero		1


	//   ....[36]....
        /*0348*/ 	.word	0x00000810
        /*034c*/ 	.word	0x000000ff
        /*0350*/ 	.word	0x00000090
        /*0354*/ 	.short	0x0100
        /*0356*/ 	.byte	0x05
	.zero		1


	//   ....[37]....
        /*0358*/ 	.word	0x00000820
        /*035c*/ 	.word	0x000000ff
        /*0360*/ 	.word	0x000001a0
        /*0364*/ 	.short	0x0100
        /*0366*/ 	.byte	0x05
	.zero		1


	//   ....[38]....
        /*0368*/ 	.word	0x00000830
        /*036c*/ 	.word	0x000000ff
        /*0370*/ 	.word	0x00000098
        /*0374*/ 	.short	0x0100
        /*0376*/ 	.byte	0x05
	.zero		1


	//   ....[39]....
        /*0378*/ 	.word	0x00000840
        /*037c*/ 	.word	0x000000ff
        /*0380*/ 	.word	0x000001a8
        /*0384*/ 	.short	0x0100
        /*0386*/ 	.byte	0x05
	.zero		1


	//   ....[40]....
        /*0388*/ 	.word	0x00000850
        /*038c*/ 	.word	0x000000ff
        /*0390*/ 	.word	0x000000a0
        /*0394*/ 	.short	0x0100
        /*0396*/ 	.byte	0x05
	.zero		1


	//   ....[41]....
        /*0398*/ 	.word	0x00000860
        /*039c*/ 	.word	0x000000ff
        /*03a0*/ 	.word	0x000001b0
        /*03a4*/ 	.short	0x0100
        /*03a6*/ 	.byte	0x05
	.zero		1


	//   ....[42]....
        /*03a8*/ 	.word	0x00000870
        /*03ac*/ 	.word	0x000000ff
        /*03b0*/ 	.word	0x000000a8
        /*03b4*/ 	.short	0x0100
        /*03b6*/ 	.byte	0x05
	.zero		1


	//   ....[43]....
        /*03b8*/ 	.word	0x00000880
        /*03bc*/ 	.word	0x000000ff
        /*03c0*/ 	.word	0x000001b8
        /*03c4*/ 	.short	0x0100
        /*03c6*/ 	.byte	0x05
	.zero		1


	//   ....[44]....
        /*03c8*/ 	.word	0x00000890
        /*03cc*/ 	.word	0x000000ff
        /*03d0*/ 	.word	0x000000b0
        /*03d4*/ 	.short	0x0100
        /*03d6*/ 	.byte	0x05
	.zero		1


	//   ....[45]....
        /*03d8*/ 	.word	0x000008a0
        /*03dc*/ 	.word	0x000000ff
        /*03e0*/ 	.word	0x000001c0
        /*03e4*/ 	.short	0x0100
        /*03e6*/ 	.byte	0x05
	.zero		1


	//   ....[46]....
        /*03e8*/ 	.word	0x000008b0
        /*03ec*/ 	.word	0x000000ff
        /*03f0*/ 	.word	0x000000b8
        /*03f4*/ 	.short	0x0100
        /*03f6*/ 	.byte	0x05
	.zero		1


	//   ....[47]....
        /*03f8*/ 	.word	0x000008c0
        /*03fc*/ 	.word	0x000000ff
        /*0400*/ 	.word	0x000001c8
        /*0404*/ 	.short	0x0100
        /*0406*/ 	.byte	0x05
	.zero		1


	//   ....[48]....
        /*0408*/ 	.word	0x000008d0
        /*040c*/ 	.word	0x000000ff
        /*0410*/ 	.word	0x000000c0
        /*0414*/ 	.short	0x0100
        /*0416*/ 	.byte	0x05
	.zero		1


	//   ....[49]....
        /*0418*/ 	.word	0x000008e0
        /*041c*/ 	.word	0x000000ff
        /*0420*/ 	.word	0x000001d0
        /*0424*/ 	.short	0x0100
        /*0426*/ 	.byte	0x05
	.zero		1


	//   ....[50]....
        /*0428*/ 	.word	0x000008f0
        /*042c*/ 	.word	0x000000ff
        /*0430*/ 	.word	0x000000c8
        /*0434*/ 	.short	0x0100
        /*0436*/ 	.byte	0x05
	.zero		1


	//   ....[51]....
        /*0438*/ 	.word	0x00000900
        /*043c*/ 	.word	0x000000ff
        /*0440*/ 	.word	0x000001d8
        /*0444*/ 	.short	0x0100
        /*0446*/ 	.byte	0x05
	.zero		1


	//   ....[52]....
        /*0448*/ 	.word	0x00000910
        /*044c*/ 	.word	0x000000ff
        /*0450*/ 	.word	0x000000d0
        /*0454*/ 	.short	0x0100
        /*0456*/ 	.byte	0x05
	.zero		1


	//   ....[53]....
        /*0458*/ 	.word	0x00000920
        /*045c*/ 	.word	0x000000ff
        /*0460*/ 	.word	0x000001e0
        /*0464*/ 	.short	0x0100
        /*0466*/ 	.byte	0x05
	.zero		1


	//   ....[54]....
        /*0468*/ 	.word	0x00000930
        /*046c*/ 	.word	0x000000ff
        /*0470*/ 	.word	0x000000d8
        /*0474*/ 	.short	0x0100
        /*0476*/ 	.byte	0x05
	.zero		1


	//   ....[55]....
        /*0478*/ 	.word	0x00000940
        /*047c*/ 	.word	0x000000ff
        /*0480*/ 	.word	0x000001e8
        /*0484*/ 	.short	0x0100
        /*0486*/ 	.byte	0x05
	.zero		1


	//   ....[56]....
        /*0488*/ 	.word	0x00000950
        /*048c*/ 	.word	0x000000ff
        /*0490*/ 	.word	0x000000e0
        /*0494*/ 	.short	0x0100
        /*0496*/ 	.byte	0x05
	.zero		1


	//   ....[57]....
        /*0498*/ 	.word	0x00000960
        /*049c*/ 	.word	0x000000ff
        /*04a0*/ 	.word	0x000001f0
        /*04a4*/ 	.short	0x0100
        /*04a6*/ 	.byte	0x05
	.zero		1


	//   ....[58]....
        /*04a8*/ 	.word	0x00000970
        /*04ac*/ 	.word	0x000000ff
        /*04b0*/ 	.word	0x000000e8
        /*04b4*/ 	.short	0x0100
        /*04b6*/ 	.byte	0x05
	.zero		1


	//   ....[59]....
        /*04b8*/ 	.word	0x00000980
        /*04bc*/ 	.word	0x000000ff
        /*04c0*/ 	.word	0x000001f8
        /*04c4*/ 	.short	0x0100
        /*04c6*/ 	.byte	0x05
	.zero		1


	//   ....[60]....
        /*04c8*/ 	.word	0x00000990
        /*04cc*/ 	.word	0x000000ff
        /*04d0*/ 	.word	0x000000f0
        /*04d4*/ 	.short	0x0100
        /*04d6*/ 	.byte	0x05
	.zero		1


	//   ....[61]....
        /*04d8*/ 	.word	0x000009a0
        /*04dc*/ 	.word	0x000000ff
        /*04e0*/ 	.word	0x00000200
        /*04e4*/ 	.short	0x0100
        /*04e6*/ 	.byte	0x05
	.zero		1


	//   ....[62]....
        /*04e8*/ 	.word	0x000009b0
        /*04ec*/ 	.word	0x000000ff
        /*04f0*/ 	.word	0x000000f8
        /*04f4*/ 	.short	0x0100
        /*04f6*/ 	.byte	0x05
	.zero		1


	//   ....[63]....
        /*04f8*/ 	.word	0x000009c0
        /*04fc*/ 	.word	0x000000ff
        /*0500*/ 	.word	0x00000208
        /*0504*/ 	.short	0x0100
        /*0506*/ 	.byte	0x05
	.zero		1


	//   ....[64]....
        /*0508*/ 	.word	0x000009d0
        /*050c*/ 	.word	0x000000ff
        /*0510*/ 	.word	0x00000100
        /*0514*/ 	.short	0x0100
        /*0516*/ 	.byte	0x05
	.zero		1


	//   ....[65]....
        /*0518*/ 	.word	0x000009e0
        /*051c*/ 	.word	0x000000ff
        /*0520*/ 	.word	0x00000210
        /*0524*/ 	.short	0x0100
        /*0526*/ 	.byte	0x05
	.zero		1


	//   ....[66]....
        /*0528*/ 	.word	0x000009f0
        /*052c*/ 	.word	0x000000ff
        /*0530*/ 	.word	0x00000108
        /*0534*/ 	.short	0x0100
        /*0536*/ 	.byte	0x05
	.zero		1


	//   ....[67]....
        /*0538*/ 	.word	0x00000a00
        /*053c*/ 	.word	0x000000ff
        /*0540*/ 	.word	0x00000218
        /*0544*/ 	.short	0x0100
        /*0546*/ 	.byte	0x05
	.zero		1


	//   ....[68]....
        /*0548*/ 	.word	0x00000b40
        /*054c*/ 	.word	0x000000ff
        /*0550*/ 	.word	0x00000220
        /*0554*/ 	.short	0x0100
        /*0556*/ 	.byte	0x07
	.zero		1


	//   ....[69]....
        /*0558*/ 	.word	0x00000b50
        /*055c*/ 	.word	0x000000ff
        /*0560*/ 	.word	0x00000240
        /*0564*/ 	.short	0x0100
        /*0566*/ 	.byte	0x07
	.zero		1


	//   ....[70]....
        /*0568*/ 	.word	0x00000b60
        /*056c*/ 	.word	0x000000ff
        /*0570*/ 	.word	0x00000228
        /*0574*/ 	.short	0x0100
        /*0576*/ 	.byte	0x07
	.zero		1


	//   ....[71]....
        /*0578*/ 	.word	0x00000b70
        /*057c*/ 	.word	0x000000ff
        /*0580*/ 	.word	0x00000248
        /*0584*/ 	.short	0x0100
        /*0586*/ 	.byte	0x07
	.zero		1


	//   ....[72]....
        /*0588*/ 	.word	0x00000b80
        /*058c*/ 	.word	0x000000ff
        /*0590*/ 	.word	0x00000230
        /*0594*/ 	.short	0x0100
        /*0596*/ 	.byte	0x07
	.zero		1


	//   ....[73]....
        /*0598*/ 	.word	0x00000b90
        /*059c*/ 	.word	0x000000ff
        /*05a0*/ 	.word	0x00000250
        /*05a4*/ 	.short	0x0100
        /*05a6*/ 	.byte	0x07
	.zero		1


	//   ....[74]....
        /*05a8*/ 	.word	0x00000ba0
        /*05ac*/ 	.word	0x000000ff
        /*05b0*/ 	.word	0x00000238
        /*05b4*/ 	.short	0x0100
        /*05b6*/ 	.byte	0x07
	.zero		1


	//   ....[75]....
        /*05b8*/ 	.word	0x00000bb0
        /*05bc*/ 	.word	0x000000ff
        /*05c0*/ 	.word	0x00000258
        /*05c4*/ 	.short	0x0100
        /*05c6*/ 	.byte	0x07
	.zero		1


	//   ....[76]....
        /*05c8*/ 	.word	0x00000ca0
        /*05cc*/ 	.word	0x000000ff
        /*05d0*/ 	.word	0x00000260
        /*05d4*/ 	.short	0x0100
        /*05d6*/ 	.byte	0x05
	.zero		1


	//   ....[77]....
        /*05d8*/ 	.word	0x00000cb0
        /*05dc*/ 	.word	0x000000ff
        /*05e0*/ 	.word	0x00000268
        /*05e4*/ 	.short	0x0100
        /*05e6*/ 	.byte	0x05
	.zero		1


	//   ....[78]....
        /*05e8*/ 	.word	0x00000df0
        /*05ec*/ 	.word	0x000000ff
        /*05f0*/ 	.word	0x00000270
        /*05f4*/ 	.short	0x0100
        /*05f6*/ 	.byte	0x05
	.zero		1


	//   ....[79]....
        /*05f8*/ 	.word	0x00000e00
        /*05fc*/ 	.word	0x000000ff
        /*0600*/ 	.word	0x00000280
        /*0604*/ 	.short	0x0100
        /*0606*/ 	.byte	0x05
	.zero		1


	//   ....[80]....
        /*0608*/ 	.word	0x00000e10
        /*060c*/ 	.word	0x000000ff
        /*0610*/ 	.word	0x00000278
        /*0614*/ 	.short	0x0100
        /*0616*/ 	.byte	0x05
	.zero		1


	//   ....[81]....
        /*0618*/ 	.word	0x00000e20
        /*061c*/ 	.word	0x000000ff
        /*0620*/ 	.word	0x00000288
        /*0624*/ 	.short	0x0100
        /*0626*/ 	.byte	0x05
	.zero		1


	//   ....[82]....
        /*0628*/ 	.word	0x00000f50
        /*062c*/ 	.word	0x000000ff
        /*0630*/ 	.word	0x00000290
        /*0634*/ 	.short	0x0100
        /*0636*/ 	.byte	0x07
	.zero		1


	//   ....[83]....
        /*0638*/ 	.word	0x00000f60
        /*063c*/ 	.word	0x000000ff
        /*0640*/ 	.word	0x000002b0
        /*0644*/ 	.short	0x0100
        /*0646*/ 	.byte	0x07
	.zero		1


	//   ....[84]....
        /*0648*/ 	.word	0x00000f70
        /*064c*/ 	.word	0x000000ff
        /*0650*/ 	.word	0x00000298
        /*0654*/ 	.short	0x0100
        /*0656*/ 	.byte	0x07
	.zero		1


	//   ....[85]....
        /*0658*/ 	.word	0x00000f80
        /*065c*/ 	.word	0x000000ff
        /*0660*/ 	.word	0x000002b8
        /*0664*/ 	.short	0x0100
        /*0666*/ 	.byte	0x07
	.zero		1


	//   ....[86]....
        /*0668*/ 	.word	0x00000f90
        /*066c*/ 	.word	0x000000ff
        /*0670*/ 	.word	0x000002a0
        /*0674*/ 	.short	0x0100
        /*0676*/ 	.byte	0x07
	.zero		1


	//   ....[87]....
        /*0678*/ 	.word	0x00000fa0
        /*067c*/ 	.word	0x000000ff
        /*0680*/ 	.word	0x000002c0
        /*0684*/ 	.short	0x0100
        /*0686*/ 	.byte	0x07
	.zero		1


	//   ....[88]....
        /*0688*/ 	.word	0x00000fb0
        /*068c*/ 	.word	0x000000ff
        /*0690*/ 	.word	0x000002a8
        /*0694*/ 	.short	0x0100
        /*0696*/ 	.byte	0x07
	.zero		1


	//   ....[89]....
        /*0698*/ 	.word	0x00000fc0
        /*069c*/ 	.word	0x000000ff
        /*06a0*/ 	.word	0x000002c8
        /*06a4*/ 	.short	0x0100
        /*06a6*/ 	.byte	0x07
	.zero		1


	//   ....[90]....
        /*06a8*/ 	.word	0x000010b0
        /*06ac*/ 	.word	0x000000ff
        /*06b0*/ 	.word	0x000002d0
        /*06b4*/ 	.short	0x0100
        /*06b6*/ 	.byte	0x05
	.zero		1


	//   ....[91]....
        /*06b8*/ 	.word	0x000010c0
        /*06bc*/ 	.word	0x000000ff
        /*06c0*/ 	.word	0x000002e0
        /*06c4*/ 	.short	0x0100
        /*06c6*/ 	.byte	0x05
	.zero		1


	//   ....[92]....
        /*06c8*/ 	.word	0x000010d0
        /*06cc*/ 	.word	0x000000ff
        /*06d0*/ 	.word	0x000002d8
        /*06d4*/ 	.short	0x0100
        /*06d6*/ 	.byte	0x05
	.zero		1


	//   ....[93]....
        /*06d8*/ 	.word	0x000010e0
        /*06dc*/ 	.word	0x000000ff
        /*06e0*/ 	.word	0x000002e8
        /*06e4*/ 	.short	0x0100
        /*06e6*/ 	.byte	0x05
	.zero		1


	//   ....[94]....
        /*06e8*/ 	.word	0x000019c0
        /*06ec*/ 	.word	0x00000003
        /*06f0*/ 	.word	0x000002e0
        /*06f4*/ 	.short	0x010a
        /*06f6*/ 	.byte	0xff
	.zero		1


	//   ....[95]....
        /*06f8*/ 	.word	0x000019f0
        /*06fc*/ 	.word	0x00000003
        /*0700*/ 	.word	0x000002d0
        /*0704*/ 	.short	0x0101
        /*0706*/ 	.byte	0xff
	.zero		1


	//   ....[96]....
        /*0708*/ 	.word	0x00001ac0
        /*070c*/ 	.word	0x000000ff
        /*0710*/ 	.word	0x00000110
        /*0714*/ 	.short	0x010a
        /*0716*/ 	.byte	0x08
	.zero		1


	//   ....[97]....
        /*0718*/ 	.word	0x00001b60
        /*071c*/ 	.word	0x000000ff
        /*0720*/ 	.word	0x00000110
        /*0724*/ 	.short	0x010a
        /*0726*/ 	.byte	0x21
	.zero		1


	//   ....[98]....
        /*0728*/ 	.word	0x00001cb0
        /*072c*/ 	.word	0x000000ff
        /*0730*/ 	.word	0x00000110
        /*0734*/ 	.short	0x010a
        /*0736*/ 	.byte	0x08
	.zero		1


	//   ....[99]....
        /*0738*/ 	.word	0x00001dc0
        /*073c*/ 	.word	0x000000ff
        /*0740*/ 	.word	0x00000268
        /*0744*/ 	.short	0x0101
        /*0746*/ 	.byte	0x04
	.zero		1


	//   ....[100]....
        /*0748*/ 	.word	0x00001de0
        /*074c*/ 	.word	0x000000ff
        /*0750*/ 	.word	0x00000110
        /*0754*/ 	.short	0x010a
        /*0756*/ 	.byte	0x08
	.zero		1


	//   ....[101]....
        /*0758*/ 	.word	0x00001e60
        /*075c*/ 	.word	0x000000ff
        /*0760*/ 	.word	0x00000110
        /*0764*/ 	.short	0x010a
        /*0766*/ 	.byte	0x11
	.zero		1


	//   ....[102]....
        /*0768*/ 	.word	0x00001fb0
        /*076c*/ 	.word	0x000000ff
        /*0770*/ 	.word	0x00000110
        /*0774*/ 	.short	0x010a
        /*0776*/ 	.byte	0x08
	.zero		1


	//   ....[103]....
        /*0778*/ 	.word	0x000020f0
        /*077c*/ 	.word	0x00000002
        /*0780*/ 	.word	0x00000270
        /*0784*/ 	.short	0x010a
        /*0786*/ 	.byte	0xff
	.zero		1


	//   ....[104]....
        /*0788*/ 	.word	0x000021b0
        /*078c*/ 	.word	0x00000002
        /*0790*/ 	.word	0x00000000
        /*0794*/ 	.short	0x0101
        /*0796*/ 	.byte	0xff
	.zero		1


	//   ....[105]....
        /*0798*/ 	.word	0x00002710
        /*079c*/ 	.word	0x000000ff
        /*07a0*/ 	.word	0x00000000
        /*07a4*/ 	.short	0x010a
        /*07a6*/ 	.byte	0x05
	.zero		1


	//   ....[106]....
        /*07a8*/ 	.word	0x000027a0
        /*07ac*/ 	.word	0x000000ff
        /*07b0*/ 	.word	0x00000000
        /*07b4*/ 	.short	0x010a
        /*07b6*/ 	.byte	0x05
	.zero		1


	//   ....[107]....
        /*07b8*/ 	.word	0x00002830
        /*07bc*/ 	.word	0x000000ff
        /*07c0*/ 	.word	0x00000000
        /*07c4*/ 	.short	0x010a
        /*07c6*/ 	.byte	0x05
	.zero		1


	//   ....[108]....
        /*07c8*/ 	.word	0x000028c0
        /*07cc*/ 	.word	0x000000ff
        /*07d0*/ 	.word	0x00000000
        /*07d4*/ 	.short	0x010a
        /*07d6*/ 	.byte	0x05
	.zero		1


	//   ....[109]....
        /*07d8*/ 	.word	0x00002950
        /*07dc*/ 	.word	0x000000ff
        /*07e0*/ 	.word	0x00000000
        /*07e4*/ 	.short	0x010a
        /*07e6*/ 	.byte	0x05
	.zero		1


	//   ....[110]....
        /*07e8*/ 	.word	0x000029e0
        /*07ec*/ 	.word	0x000000ff
        /*07f0*/ 	.word	0x00000000
        /*07f4*/ 	.short	0x010a
        /*07f6*/ 	.byte	0x05
	.zero		1


	//   ....[111]....
        /*07f8*/ 	.word	0x00002a70
        /*07fc*/ 	.word	0x000000ff
        /*0800*/ 	.word	0x00000000
        /*0804*/ 	.short	0x010a
        /*0806*/ 	.byte	0x05
	.zero		1


	//   ....[112]....
        /*0808*/ 	.word	0x00002b00
        /*080c*/ 	.word	0x000000ff
        /*0810*/ 	.word	0x00000000
        /*0814*/ 	.short	0x010a
        /*0816*/ 	.byte	0x05
	.zero		1


	//   ....[113]....
        /*0818*/ 	.word	0x00002b90
        /*081c*/ 	.word	0x000000ff
        /*0820*/ 	.word	0x00000000
        /*0824*/ 	.short	0x010a
        /*0826*/ 	.byte	0x05
	.zero		1


	//   ....[114]....
        /*0828*/ 	.word	0x00002c20
        /*082c*/ 	.word	0x000000ff
        /*0830*/ 	.word	0x00000000
        /*0834*/ 	.short	0x010a
        /*0836*/ 	.byte	0x05
	.zero		1


	//   ....[115]....
        /*0838*/ 	.word	0x00002cb0
        /*083c*/ 	.word	0x000000ff
        /*0840*/ 	.word	0x00000000
        /*0844*/ 	.short	0x010a
        /*0846*/ 	.byte	0x05
	.zero		1


	//   ....[116]....
        /*0848*/ 	.word	0x00002d40
        /*084c*/ 	.word	0x000000ff
        /*0850*/ 	.word	0x00000000
        /*0854*/ 	.short	0x010a
        /*0856*/ 	.byte	0x05
	.zero		1


	//   ....[117]....
        /*0858*/ 	.word	0x00002dd0
        /*085c*/ 	.word	0x000000ff
        /*0860*/ 	.word	0x00000000
        /*0864*/ 	.short	0x010a
        /*0866*/ 	.byte	0x05
	.zero		1


	//   ....[118]....
        /*0868*/ 	.word	0x00002e60
        /*086c*/ 	.word	0x000000ff
        /*0870*/ 	.word	0x00000000
        /*0874*/ 	.short	0x010a
        /*0876*/ 	.byte	0x05
	.zero		1


	//   ....[119]....
        /*0878*/ 	.word	0x00002ef0
        /*087c*/ 	.word	0x000000ff
        /*0880*/ 	.word	0x00000000
        /*0884*/ 	.short	0x010a
        /*0886*/ 	.byte	0x05
	.zero		1


	//   ....[120]....
        /*0888*/ 	.word	0x00002f80
        /*088c*/ 	.word	0x000000ff
        /*0890*/ 	.word	0x00000000
        /*0894*/ 	.short	0x010a
        /*0896*/ 	.byte	0x05
	.zero		1


	//   ....[121]....
        /*0898*/ 	.word	0x00003010
        /*089c*/ 	.word	0x000000ff
        /*08a0*/ 	.word	0x00000000
        /*08a4*/ 	.short	0x010a
        /*08a6*/ 	.byte	0x05
	.zero		1


	//   ....[122]....
        /*08a8*/ 	.word	0x000030a0
        /*08ac*/ 	.word	0x000000ff
        /*08b0*/ 	.word	0x00000000
        /*08b4*/ 	.short	0x010a
        /*08b6*/ 	.byte	0x05
	.zero		1


	//   ....[123]....
        /*08b8*/ 	.word	0x00003130
        /*08bc*/ 	.word	0x000000ff
        /*08c0*/ 	.word	0x00000000
        /*08c4*/ 	.short	0x010a
        /*08c6*/ 	.byte	0x05
	.zero		1


	//   ....[124]....
        /*08c8*/ 	.word	0x000031c0
        /*08cc*/ 	.word	0x000000ff
        /*08d0*/ 	.word	0x00000000
        /*08d4*/ 	.short	0x010a
        /*08d6*/ 	.byte	0x05
	.zero		1


	//   ....[125]....
        /*08d8*/ 	.word	0x00003250
        /*08dc*/ 	.word	0x000000ff
        /*08e0*/ 	.word	0x00000000
        /*08e4*/ 	.short	0x010a
        /*08e6*/ 	.byte	0x05
	.zero		1


	//   ....[126]....
        /*08e8*/ 	.word	0x000032e0
        /*08ec*/ 	.word	0x000000ff
        /*08f0*/ 	.word	0x00000000
        /*08f4*/ 	.short	0x010a
        /*08f6*/ 	.byte	0x05
	.zero		1


	//   ....[127]....
        /*08f8*/ 	.word	0x00003370
        /*08fc*/ 	.word	0x000000ff
        /*0900*/ 	.word	0x00000000
        /*0904*/ 	.short	0x010a
        /*0906*/ 	.byte	0x05
	.zero		1


	//   ....[128]....
        /*0908*/ 	.word	0x00003400
        /*090c*/ 	.word	0x000000ff
        /*0910*/ 	.word	0x00000000
        /*0914*/ 	.short	0x010a
        /*0916*/ 	.byte	0x05
	.zero		1


	//   ....[129]....
        /*0918*/ 	.word	0x00003490
        /*091c*/ 	.word	0x000000ff
        /*0920*/ 	.word	0x00000000
        /*0924*/ 	.short	0x010a
        /*0926*/ 	.byte	0x05
	.zero		1


	//   ....[130]....
        /*0928*/ 	.word	0x00003520
        /*092c*/ 	.word	0x000000ff
        /*0930*/ 	.word	0x00000000
        /*0934*/ 	.short	0x010a
        /*0936*/ 	.byte	0x05
	.zero		1


	//   ....[131]....
        /*0938*/ 	.word	0x000035b0
        /*093c*/ 	.word	0x000000ff
        /*0940*/ 	.word	0x00000000
        /*0944*/ 	.short	0x010a
        /*0946*/ 	.byte	0x05
	.zero		1


	//   ....[132]....
        /*0948*/ 	.word	0x00003640
        /*094c*/ 	.word	0x000000ff
        /*0950*/ 	.word	0x00000000
        /*0954*/ 	.short	0x010a
        /*0956*/ 	.byte	0x05
	.zero		1


	//   ....[133]....
        /*0958*/ 	.word	0x000036d0
        /*095c*/ 	.word	0x000000ff
        /*0960*/ 	.word	0x00000000
        /*0964*/ 	.short	0x010a
        /*0966*/ 	.byte	0x05
	.zero		1


	//   ....[134]....
        /*0968*/ 	.word	0x00003760
        /*096c*/ 	.word	0x000000ff
        /*0970*/ 	.word	0x00000000
        /*0974*/ 	.short	0x010a
        /*0976*/ 	.byte	0x05
	.zero		1


	//   ....[135]....
        /*0978*/ 	.word	0x000037f0
        /*097c*/ 	.word	0x000000ff
        /*0980*/ 	.word	0x00000000
        /*0984*/ 	.short	0x010a
        /*0986*/ 	.byte	0x05
	.zero		1


	//   ....[136]....
        /*0988*/ 	.word	0x00003880
        /*098c*/ 	.word	0x000000ff
        /*0990*/ 	.word	0x00000000
        /*0994*/ 	.short	0x010a
        /*0996*/ 	.byte	0x05
	.zero		1


	//   ....[137]....
        /*0998*/ 	.word	0x00003910
        /*099c*/ 	.word	0x000000ff
        /*09a0*/ 	.word	0x00000000
        /*09a4*/ 	.short	0x010a
        /*09a6*/ 	.byte	0x05
	.zero		1


	//   ....[138]....
        /*09a8*/ 	.word	0x000039b0
        /*09ac*/ 	.word	0x00000000
        /*09b0*/ 	.word	0x00000000
        /*09b4*/ 	.short	0x010a
        /*09b6*/ 	.byte	0xff
	.zero		1


	//   ....[139]....
        /*09b8*/ 	.word	0x00003ad0
        /*09bc*/ 	.word	0x00000000
        /*09c0*/ 	.word	0x000002d0
        /*09c4*/ 	.short	0x010a
        /*09c6*/ 	.byte	0xff
	.zero		1


	//   ....[140]....
        /*09c8*/ 	.word	0x00003b30
        /*09cc*/ 	.word	0x00000004
        /*09d0*/ 	.word	0x00000000
        /*09d4*/ 	.short	0x0101
        /*09d6*/ 	.byte	0xff
	.zero		1


	//   ....[141]....
        /*09d8*/ 	.word	0x00003b50
        /*09dc*/ 	.word	0x000000ff
        /*09e0*/ 	.word	0x00000280
        /*09e4*/ 	.short	0x010a
        /*09e6*/ 	.byte	0x05
	.zero		1


	//   ....[142]....
        /*09e8*/ 	.word	0x00003c70
        /*09ec*/ 	.word	0x00000000
        /*09f0*/ 	.word	0x00000270
        /*09f4*/ 	.short	0x010a
        /*09f6*/ 	.byte	0xff
	.zero		1


	//   ....[143]....
        /*09f8*/ 	.word	0x00003d80
        /*09fc*/ 	.word	0x00000000
        /*0a00*/ 	.word	0x00000000
        /*0a04*/ 	.short	0x0101
        /*0a06*/ 	.byte	0xff
	.zero		1


	//   ....[144]....
        /*0a08*/ 	.word	0x00003e10
        /*0a0c*/ 	.word	0x000000ff
        /*0a10*/ 	.word	0x00000280
        /*0a14*/ 	.short	0x0106
        /*0a16*/ 	.byte	0x05
	.zero		1


	//   ....[145]....
        /*0a18*/ 	.word	0x00003e30
        /*0a1c*/ 	.word	0x000000ff
        /*0a20*/ 	.word	0x00000280
        /*0a24*/ 	.short	0x010a
        /*0a26*/ 	.byte	0x05
	.zero		1


	//   ....[146]....
        /*0a28*/ 	.word	0x00003ec0
        /*0a2c*/ 	.word	0x000000ff
        /*0a30*/ 	.word	0x00000280
        /*0a34*/ 	.short	0x0106
        /*0a36*/ 	.byte	0x04
	.zero		1


	//   ....[147]....
        /*0a38*/ 	.word	0x00003f00
        /*0a3c*/ 	.word	0x00000000
        /*0a40*/ 	.word	0x00000280
        /*0a44*/ 	.short	0x010a
        /*0a46*/ 	.byte	0xff
	.zero		1


	//   ....[148]....
        /*0a48*/ 	.word	0x000043e0
        /*0a4c*/ 	.word	0x00000000
        /*0a50*/ 	.word	0x00000270
        /*0a54*/ 	.short	0x010a
        /*0a56*/ 	.byte	0xff
	.zero		1


	//   ....[149]....
        /*0a58*/ 	.word	0x000044e0
        /*0a5c*/ 	.word	0x00000003
        /*0a60*/ 	.word	0x00000000
        /*0a64*/ 	.short	0x0101
        /*0a66*/ 	.byte	0xff
	.zero		1


	//   ....[150]....
        /*0a68*/ 	.word	0x000044f0
        /*0a6c*/ 	.word	0x000000ff
        /*0a70*/ 	.word	0x00000000
        /*0a74*/ 	.short	0x010a
        /*0a76*/ 	.byte	0x04
	.zero		1


	//   ....[151]....
        /*0a78*/ 	.word	0x00004510
        /*0a7c*/ 	.word	0x000000ff
        /*0a80*/ 	.word	0x000002b0
        /*0a84*/ 	.short	0x010a
        /*0a86*/ 	.byte	0x09
	.zero		1


	//   ....[152]....
        /*0a88*/ 	.word	0x00004650
        /*0a8c*/ 	.word	0x000000ff
        /*0a90*/ 	.word	0x00000000
        /*0a94*/ 	.short	0x010a
        /*0a96*/ 	.byte	0x07
	.zero		1


	//   ....[153]....
        /*0a98*/ 	.word	0x00004780
        /*0a9c*/ 	.word	0x000000ff
        /*0aa0*/ 	.word	0x00000000
        /*0aa4*/ 	.short	0x010a
        /*0aa6*/ 	.byte	0x04
	.zero		1


	//   ....[154]....
        /*0aa8*/ 	.word	0x00004930
        /*0aac*/ 	.word	0x000000ff
        /*0ab0*/ 	.word	0x00000000
        /*0ab4*/ 	.short	0x010a
        /*0ab6*/ 	.byte	0x05
	.zero		1


	//   ....[155]....
        /*0ab8*/ 	.word	0x000049c0
        /*0abc*/ 	.word	0x000000ff
        /*0ac0*/ 	.word	0x00000000
        /*0ac4*/ 	.short	0x010a
        /*0ac6*/ 	.byte	0x05
	.zero		1


	//   ....[156]....
        /*0ac8*/ 	.word	0x00004a50
        /*0acc*/ 	.word	0x000000ff
        /*0ad0*/ 	.word	0x00000000
        /*0ad4*/ 	.short	0x010a
        /*0ad6*/ 	.byte	0x05
	.zero		1


	//   ....[157]....
        /*0ad8*/ 	.word	0x00004ae0
        /*0adc*/ 	.word	0x000000ff
        /*0ae0*/ 	.word	0x00000000
        /*0ae4*/ 	.short	0x010a
        /*0ae6*/ 	.byte	0x07
	.zero		1


	//   ....[158]....
        /*0ae8*/ 	.word	0x00004f60
        /*0aec*/ 	.word	0x00000000
        /*0af0*/ 	.word	0x00000270
        /*0af4*/ 	.short	0x010a
        /*0af6*/ 	.byte	0xff
	.zero		1


	//   ....[159]....
        /*0af8*/ 	.word	0x00005020
        /*0afc*/ 	.word	0x00000000
        /*0b00*/ 	.word	0x00000000
        /*0b04*/ 	.short	0x0101
        /*0b06*/ 	.byte	0xff
	.zero		1


	//   ....[160]....
        /*0b08*/ 	.word	0x00005340
        /*0b0c*/ 	.word	0x000000ff
        /*0b10*/ 	.word	0x00000268
        /*0b14*/ 	.short	0x010a
        /*0b16*/ 	.byte	0x07
	.zero		1


	//   ....[161]....
        /*0b18*/ 	.word	0x00005530
        /*0b1c*/ 	.word	0x000000ff
        /*0b20*/ 	.word	0x00000240
        /*0b24*/ 	.short	0x010a
        /*0b26*/ 	.byte	0x07
	.zero		1


	//   ....[162]....
        /*0b28*/ 	.word	0x000056a0
        /*0b2c*/ 	.word	0x000000ff
        /*0b30*/ 	.word	0x00000220
        /*0b34*/ 	.short	0x010b
        /*0b36*/ 	.byte	0x07
	.zero		1


	//   ....[163]....
        /*0b38*/ 	.word	0x000056b0
        /*0b3c*/ 	.word	0x000000ff
        /*0b40*/ 	.word	0x00000000
        /*0b44*/ 	.short	0x0101
        /*0b46*/ 	.byte	0x08
	.zero		1


	//   ....[164]....
        /*0b48*/ 	.word	0x000056d0
        /*0b4c*/ 	.word	0x000000ff
        /*0b50*/ 	.word	0x00000248
        /*0b54*/ 	.short	0x010a
        /*0b56*/ 	.byte	0x07
	.zero		1


	//   ....[165]....
        /*0b58*/ 	.word	0x00005830
        /*0b5c*/ 	.word	0x000000ff
        /*0b60*/ 	.word	0x00000228
        /*0b64*/ 	.short	0x010b
        /*0b66*/ 	.byte	0x07
	.zero		1


	//   ....[166]....
        /*0b68*/ 	.word	0x00005840
        /*0b6c*/ 	.word	0x000000ff
        /*0b70*/ 	.word	0x00000000
        /*0b74*/ 	.short	0x0101
        /*0b76*/ 	.byte	0x08
	.zero		1


	//   ....[167]....
        /*0b78*/ 	.word	0x00005850
        /*0b7c*/ 	.word	0x000000ff
        /*0b80*/ 	.word	0x00000250
        /*0b84*/ 	.short	0x010a
        /*0b86*/ 	.byte	0x07
	.zero		1


	//   ....[168]....
        /*0b88*/ 	.word	0x000059f0
        /*0b8c*/ 	.word	0x000000ff
        /*0b90*/ 	.word	0x00000230
        /*0b94*/ 	.short	0x010b
        /*0b96*/ 	.byte	0x07
	.zero		1


	//   ....[169]....
        /*0b98*/ 	.word	0x00005a60
        /*0b9c*/ 	.word	0x000000ff
        /*0ba0*/ 	.word	0x00000000
        /*0ba4*/ 	.short	0x0101
        /*0ba6*/ 	.byte	0x08
	.zero		1


	//   ....[170]....
        /*0ba8*/ 	.word	0x00005a90
        /*0bac*/ 	.word	0x000000ff
        /*0bb0*/ 	.word	0x00000258
        /*0bb4*/ 	.short	0x010a
        /*0bb6*/ 	.byte	0x07
	.zero		1


	//   ....[171]....
        /*0bb8*/ 	.word	0x00005ca0
        /*0bbc*/ 	.word	0x000000ff
        /*0bc0*/ 	.word	0x00000238
        /*0bc4*/ 	.short	0x010b
        /*0bc6*/ 	.byte	0x07
	.zero		1


	//   ....[172]....
        /*0bc8*/ 	.word	0x00005cc0
        /*0bcc*/ 	.word	0x000000ff
        /*0bd0*/ 	.word	0x00000000
        /*0bd4*/ 	.short	0x0101
        /*0bd6*/ 	.byte	0x0d
	.zero		1


	//   ....[173]....
        /*0bd8*/ 	.word	0x00005cf0
        /*0bdc*/ 	.word	0x000000ff
        /*0be0*/ 	.word	0x00000240
        /*0be4*/ 	.short	0x010a
        /*0be6*/ 	.byte	0x07
	.zero		1


	//   ....[174]....
        /*0be8*/ 	.word	0x00005d10
        /*0bec*/ 	.word	0x000000ff
        /*0bf0*/ 	.word	0x00000248
        /*0bf4*/ 	.short	0x010a
        /*0bf6*/ 	.byte	0x07
	.zero		1


	//   ....[175]....
        /*0bf8*/ 	.word	0x00005d30
        /*0bfc*/ 	.word	0x000000ff
        /*0c00*/ 	.word	0x00000250
        /*0c04*/ 	.short	0x010a
        /*0c06*/ 	.byte	0x07
	.zero		1


	//   ....[176]....
        /*0c08*/ 	.word	0x00005d70
        /*0c0c*/ 	.word	0x00000000
        /*0c10*/ 	.word	0x00000258
        /*0c14*/ 	.short	0x010a
        /*0c16*/ 	.byte	0xff
	.zero		1


	//   ....[177]....
        /*0c18*/ 	.word	0x000060d0
        /*0c1c*/ 	.word	0x00000000
        /*0c20*/ 	.word	0x00000270
        /*0c24*/ 	.short	0x010a
        /*0c26*/ 	.byte	0xff
	.zero		1


	//   ....[178]....
        /*0c28*/ 	.word	0x000061e0
        /*0c2c*/ 	.word	0x00000000
        /*0c30*/ 	.word	0x00000000
        /*0c34*/ 	.short	0x0101
        /*0c36*/ 	.byte	0xff
	.zero		1


	//   ....[179]....
        /*0c38*/ 	.word	0x00006c40
        /*0c3c*/ 	.word	0x000000ff
        /*0c40*/ 	.word	0x00000220
        /*0c44*/ 	.short	0x010a
        /*0c46*/ 	.byte	0x30
	.zero		1


	//   ....[180]....
        /*0c48*/ 	.word	0x00006cb0
        /*0c4c*/ 	.word	0x0000004f
        /*0c50*/ 	.word	0x00000290
        /*0c54*/ 	.short	0x010a
        /*0c56*/ 	.byte	0xff
	.zero		1


	//   ....[181]....
        /*0c58*/ 	.word	0x00006d60
        /*0c5c*/ 	.word	0x000000ff
        /*0c60*/ 	.word	0x00000220
        /*0c64*/ 	.short	0x010a
        /*0c66*/ 	.byte	0x30
	.zero		1


	//   ....[182]....
        /*0c68*/ 	.word	0x00006e40
        /*0c6c*/ 	.word	0x0000004f
        /*0c70*/ 	.word	0x00000290
        /*0c74*/ 	.short	0x010a
        /*0c76*/ 	.byte	0xff
	.zero		1


	//   ....[183]....
        /*0c78*/ 	.word	0x00007570
        /*0c7c*/ 	.word	0x00000000
        /*0c80*/ 	.word	0x00000000
        /*0c84*/ 	.short	0x0101
        /*0c86*/ 	.byte	0xff
	.zero		1


	//   ....[184]....
        /*0c88*/ 	.word	0x00007580
        /*0c8c*/ 	.word	0x00000003
        /*0c90*/ 	.word	0x00000220
        /*0c94*/ 	.short	0x010a
        /*0c96*/ 	.byte	0xff
	.zero		1


	//   ....[185]....
        /*0c98*/ 	.word	0x00007640
        /*0c9c*/ 	.word	0x00000003
        /*0ca0*/ 	.word	0x00000220
        /*0ca4*/ 	.short	0x010a
        /*0ca6*/ 	.byte	0xff
	.zero		1


	//   ....[186]....
        /*0ca8*/ 	.word	0x00007df0
        /*0cac*/ 	.word	0x00000026
        /*0cb0*/ 	.word	0x00000000
        /*0cb4*/ 	.short	0x0101
        /*0cb6*/ 	.byte	0xff
	.zero		1


	//   ....[187]....
        /*0cb8*/ 	.word	0x00007e10
        /*0cbc*/ 	.word	0x00000053
        /*0cc0*/ 	.word	0x00000220
        /*0cc4*/ 	.short	0x010a
        /*0cc6*/ 	.byte	0xff
	.zero		1


	//   ....[188]....
        /*0cc8*/ 	.word	0x00007ec0
        /*0ccc*/ 	.word	0x00000053
        /*0cd0*/ 	.word	0x00000220
        /*0cd4*/ 	.short	0x010a
        /*0cd6*/ 	.byte	0xff
	.zero		1


	//   ....[189]....
        /*0cd8*/ 	.word	0x00008670
        /*0cdc*/ 	.word	0x00000026
        /*0ce0*/ 	.word	0x00000000
        /*0ce4*/ 	.short	0x0101
        /*0ce6*/ 	.byte	0xff
	.zero		1


	//   ....[190]....
        /*0ce8*/ 	.word	0x00008690
        /*0cec*/ 	.word	0x00000058
        /*0cf0*/ 	.word	0x00000220
        /*0cf4*/ 	.short	0x010a
        /*0cf6*/ 	.byte	0xff
	.zero		1


	//   ....[191]....
        /*0cf8*/ 	.word	0x00008740
        /*0cfc*/ 	.word	0x00000058
        /*0d00*/ 	.word	0x00000220
        /*0d04*/ 	.short	0x010a
        /*0d06*/ 	.byte	0xff
	.zero		1


	//   ....[192]....
        /*0d08*/ 	.word	0x00008a80
        /*0d0c*/ 	.word	0x000000ff
        /*0d10*/ 	.word	0x00000000
        /*0d14*/ 	.short	0x0101
        /*0d16*/ 	.byte	0x05
	.zero		1


	//   ....[193]....
        /*0d18*/ 	.word	0x00008f50
        /*0d1c*/ 	.word	0x00000002
        /*0d20*/ 	.word	0x00000000
        /*0d24*/ 	.short	0x0101
        /*0d26*/ 	.byte	0xff
	.zero		1


	//   ....[194]....
        /*0d28*/ 	.word	0x000091c0
        /*0d2c*/ 	.word	0x000000ff
        /*0d30*/ 	.word	0x00000000
        /*0d34*/ 	.short	0x0101
        /*0d36*/ 	.byte	0x04
	.zero		1


	//   ....[195]....
        /*0d38*/ 	.word	0x000091e0
        /*0d3c*/ 	.word	0x00000003
        /*0d40*/ 	.word	0x000002e0
        /*0d44*/ 	.short	0x010a
        /*0d46*/ 	.byte	0xff
	.zero		1


	//   ....[196]....
        /*0d48*/ 	.word	0x00009240
        /*0d4c*/ 	.word	0x00000002
        /*0d50*/ 	.word	0x00000110
        /*0d54*/ 	.short	0x010a
        /*0d56*/ 	.byte	0xff
	.zero		1


	//   ....[197]....
        /*0d58*/ 	.word	0x000092a0
        /*0d5c*/ 	.word	0x00000002
        /*0d60*/ 	.word	0x00000110
        /*0d64*/ 	.short	0x010a
        /*0d66*/ 	.byte	0xff
	.zero		1


	//   ....[198]....
        /*0d68*/ 	.word	0x000092f0
        /*0d6c*/ 	.word	0x00000002
        /*0d70*/ 	.word	0x00000270
        /*0d74*/ 	.short	0x010a
        /*0d76*/ 	.byte	0xff
	.zero		1


	//   ....[199]....
        /*0d78*/ 	.word	0x00009350
        /*0d7c*/ 	.word	0x00000000
        /*0d80*/ 	.word	0x00000000
        /*0d84*/ 	.short	0x010a
        /*0d86*/ 	.byte	0xff
	.zero		1


	//   ....[200]....
        /*0d88*/ 	.word	0x000093b0
        /*0d8c*/ 	.word	0x00000000
        /*0d90*/ 	.word	0x00000000
        /*0d94*/ 	.short	0x010a
        /*0d96*/ 	.byte	0xff
	.zero		1


	//   ....[201]....
        /*0d98*/ 	.word	0x00009410
        /*0d9c*/ 	.word	0x00000000
        /*0da0*/ 	.word	0x00000000
        /*0da4*/ 	.short	0x010a
        /*0da6*/ 	.byte	0xff
	.zero		1


	//   ....[202]....
        /*0da8*/ 	.word	0x00009470
        /*0dac*/ 	.word	0x00000000
        /*0db0*/ 	.word	0x00000000
        /*0db4*/ 	.short	0x010a
        /*0db6*/ 	.byte	0xff
	.zero		1


	//   ....[203]....
        /*0db8*/ 	.word	0x000094d0
        /*0dbc*/ 	.word	0x00000000
        /*0dc0*/ 	.word	0x00000000
        /*0dc4*/ 	.short	0x010a
        /*0dc6*/ 	.byte	0xff
	.zero		1


	//   ....[204]....
        /*0dc8*/ 	.word	0x00009530
        /*0dcc*/ 	.word	0x00000000
        /*0dd0*/ 	.word	0x00000000
        /*0dd4*/ 	.short	0x010a
        /*0dd6*/ 	.byte	0xff
	.zero		1


	//   ....[205]....
        /*0dd8*/ 	.word	0x00009590
        /*0ddc*/ 	.word	0x00000000
        /*0de0*/ 	.word	0x00000000
        /*0de4*/ 	.short	0x010a
        /*0de6*/ 	.byte	0xff
	.zero		1


	//   ....[206]....
        /*0de8*/ 	.word	0x000095f0
        /*0dec*/ 	.word	0x00000000
        /*0df0*/ 	.word	0x00000000
        /*0df4*/ 	.short	0x010a
        /*0df6*/ 	.byte	0xff
	.zero		1


	//   ....[207]....
        /*0df8*/ 	.word	0x00009650
        /*0dfc*/ 	.word	0x00000000
        /*0e00*/ 	.word	0x00000000
        /*0e04*/ 	.short	0x010a
        /*0e06*/ 	.byte	0xff
	.zero		1


	//   ....[208]....
        /*0e08*/ 	.word	0x000096b0
        /*0e0c*/ 	.word	0x00000000
        /*0e10*/ 	.word	0x00000000
        /*0e14*/ 	.short	0x010a
        /*0e16*/ 	.byte	0xff
	.zero		1


	//   ....[209]....
        /*0e18*/ 	.word	0x00009710
        /*0e1c*/ 	.word	0x00000000
        /*0e20*/ 	.word	0x00000000
        /*0e24*/ 	.short	0x010a
        /*0e26*/ 	.byte	0xff
	.zero		1


	//   ....[210]....
        /*0e28*/ 	.word	0x00009770
        /*0e2c*/ 	.word	0x00000000
        /*0e30*/ 	.word	0x00000000
        /*0e34*/ 	.short	0x010a
        /*0e36*/ 	.byte	0xff
	.zero		1


	//   ....[211]....
        /*0e38*/ 	.word	0x000097d0
        /*0e3c*/ 	.word	0x00000000
        /*0e40*/ 	.word	0x00000000
        /*0e44*/ 	.short	0x010a
        /*0e46*/ 	.byte	0xff
	.zero		1


	//   ....[212]....
        /*0e48*/ 	.word	0x00009830
        /*0e4c*/ 	.word	0x00000000
        /*0e50*/ 	.word	0x00000000
        /*0e54*/ 	.short	0x010a
        /*0e56*/ 	.byte	0xff
	.zero		1


	//   ....[213]....
        /*0e58*/ 	.word	0x00009890
        /*0e5c*/ 	.word	0x00000000
        /*0e60*/ 	.word	0x00000000
        /*0e64*/ 	.short	0x010a
        /*0e66*/ 	.byte	0xff
	.zero		1


	//   ....[214]....
        /*0e68*/ 	.word	0x000098f0
        /*0e6c*/ 	.word	0x00000000
        /*0e70*/ 	.word	0x00000000
        /*0e74*/ 	.short	0x010a
        /*0e76*/ 	.byte	0xff
	.zero		1


	//   ....[215]....
        /*0e78*/ 	.word	0x00009950
        /*0e7c*/ 	.word	0x00000000
        /*0e80*/ 	.word	0x00000000
        /*0e84*/ 	.short	0x010a
        /*0e86*/ 	.byte	0xff
	.zero		1


	//   ....[216]....
        /*0e88*/ 	.word	0x000099b0
        /*0e8c*/ 	.word	0x00000000
        /*0e90*/ 	.word	0x00000000
        /*0e94*/ 	.short	0x010a
        /*0e96*/ 	.byte	0xff
	.zero		1


	//   ....[217]....
        /*0e98*/ 	.word	0x00009a10
        /*0e9c*/ 	.word	0x00000000
        /*0ea0*/ 	.word	0x00000000
        /*0ea4*/ 	.short	0x010a
        /*0ea6*/ 	.byte	0xff
	.zero		1


	//   ....[218]....
        /*0ea8*/ 	.word	0x00009a70
        /*0eac*/ 	.word	0x00000000
        /*0eb0*/ 	.word	0x00000000
        /*0eb4*/ 	.short	0x010a
        /*0eb6*/ 	.byte	0xff
	.zero		1


	//   ....[219]....
        /*0eb8*/ 	.word	0x00009ad0
        /*0ebc*/ 	.word	0x00000000
        /*0ec0*/ 	.word	0x00000000
        /*0ec4*/ 	.short	0x010a
        /*0ec6*/ 	.byte	0xff
	.zero		1


	//   ....[220]....
        /*0ec8*/ 	.word	0x00009b30
        /*0ecc*/ 	.word	0x00000000
        /*0ed0*/ 	.word	0x00000000
        /*0ed4*/ 	.short	0x010a
        /*0ed6*/ 	.byte	0xff
	.zero		1


	//   ....[221]....
        /*0ed8*/ 	.word	0x00009b90
        /*0edc*/ 	.word	0x00000000
        /*0ee0*/ 	.word	0x00000000
        /*0ee4*/ 	.short	0x010a
        /*0ee6*/ 	.byte	0xff
	.zero		1


	//   ....[222]....
        /*0ee8*/ 	.word	0x00009bf0
        /*0eec*/ 	.word	0x00000000
        /*0ef0*/ 	.word	0x00000000
        /*0ef4*/ 	.short	0x010a
        /*0ef6*/ 	.byte	0xff
	.zero		1


	//   ....[223]....
        /*0ef8*/ 	.word	0x00009c50
        /*0efc*/ 	.word	0x00000000
        /*0f00*/ 	.word	0x00000000
        /*0f04*/ 	.short	0x010a
        /*0f06*/ 	.byte	0xff
	.zero		1


	//   ....[224]....
        /*0f08*/ 	.word	0x00009cb0
        /*0f0c*/ 	.word	0x00000000
        /*0f10*/ 	.word	0x00000000
        /*0f14*/ 	.short	0x010a
        /*0f16*/ 	.byte	0xff
	.zero		1


	//   ....[225]....
        /*0f18*/ 	.word	0x00009d10
        /*0f1c*/ 	.word	0x00000000
        /*0f20*/ 	.word	0x00000000
        /*0f24*/ 	.short	0x010a
        /*0f26*/ 	.byte	0xff
	.zero		1


	//   ....[226]....
        /*0f28*/ 	.word	0x00009d70
        /*0f2c*/ 	.word	0x00000000
        /*0f30*/ 	.word	0x00000000
        /*0f34*/ 	.short	0x010a
        /*0f36*/ 	.byte	0xff
	.zero		1


	//   ....[227]....
        /*0f38*/ 	.word	0x00009dd0
        /*0f3c*/ 	.word	0x00000000
        /*0f40*/ 	.word	0x00000000
        /*0f44*/ 	.short	0x010a
        /*0f46*/ 	.byte	0xff
	.zero		1


	//   ....[228]....
        /*0f48*/ 	.word	0x00009e30
        /*0f4c*/ 	.word	0x00000000
        /*0f50*/ 	.word	0x00000000
        /*0f54*/ 	.short	0x010a
        /*0f56*/ 	.byte	0xff
	.zero		1


	//   ....[229]....
        /*0f58*/ 	.word	0x00009e90
        /*0f5c*/ 	.word	0x00000000
        /*0f60*/ 	.word	0x00000000
        /*0f64*/ 	.short	0x010a
        /*0f66*/ 	.byte	0xff
	.zero		1


	//   ....[230]....
        /*0f68*/ 	.word	0x00009ef0
        /*0f6c*/ 	.word	0x00000000
        /*0f70*/ 	.word	0x00000000
        /*0f74*/ 	.short	0x010a
        /*0f76*/ 	.byte	0xff
	.zero		1


	//   ....[231]....
        /*0f78*/ 	.word	0x00009f50
        /*0f7c*/ 	.word	0x00000000
        /*0f80*/ 	.word	0x00000000
        /*0f84*/ 	.short	0x010a
        /*0f86*/ 	.byte	0xff
	.zero		1


	//   ....[232]....
        /*0f88*/ 	.word	0x00009fa0
        /*0f8c*/ 	.word	0x00000000
        /*0f90*/ 	.word	0x000002d0
        /*0f94*/ 	.short	0x010a
        /*0f96*/ 	.byte	0xff
	.zero		1


	//   ....[233]....
        /*0f98*/ 	.word	0x0000a000
        /*0f9c*/ 	.word	0x00000000
        /*0fa0*/ 	.word	0x00000280
        /*0fa4*/ 	.short	0x010a
        /*0fa6*/ 	.byte	0xff
	.zero		1


	//   ....[234]....
        /*0fa8*/ 	.word	0x0000a050
        /*0fac*/ 	.word	0x00000000
        /*0fb0*/ 	.word	0x00000270
        /*0fb4*/ 	.short	0x010a
        /*0fb6*/ 	.byte	0xff
	.zero		1


	//   ....[235]....
        /*0fb8*/ 	.word	0x0000a0b0
        /*0fbc*/ 	.word	0x00000000
        /*0fc0*/ 	.word	0x00000280
        /*0fc4*/ 	.short	0x010a
        /*0fc6*/ 	.byte	0xff
	.zero		1


	//   ....[236]....
        /*0fc8*/ 	.word	0x0000a100
        /*0fcc*/ 	.word	0x00000000
        /*0fd0*/ 	.word	0x00000270
        /*0fd4*/ 	.short	0x010a
        /*0fd6*/ 	.byte	0xff
	.zero		1


	//   ....[237]....
        /*0fd8*/ 	.word	0x0000a160
        /*0fdc*/ 	.word	0x00000003
        /*0fe0*/ 	.word	0x000002b0
        /*0fe4*/ 	.short	0x010a
        /*0fe6*/ 	.byte	0xff
	.zero		1


	//   ....[238]....
        /*0fe8*/ 	.word	0x0000a1c0
        /*0fec*/ 	.word	0x00000000
        /*0ff0*/ 	.word	0x00000000
        /*0ff4*/ 	.short	0x010a
        /*0ff6*/ 	.byte	0xff
	.zero		1


	//   ....[239]....
        /*0ff8*/ 	.word	0x0000a220
        /*0ffc*/ 	.word	0x00000000
        /*1000*/ 	.word	0x00000000
        /*1004*/ 	.short	0x010a
        /*1006*/ 	.byte	0xff
	.zero		1


	//   ....[240]....
        /*1008*/ 	.word	0x0000a280
        /*100c*/ 	.word	0x00000000
        /*1010*/ 	.word	0x00000000
        /*1014*/ 	.short	0x010a
        /*1016*/ 	.byte	0xff
	.zero		1


	//   ....[241]....
        /*1018*/ 	.word	0x0000a2e0
        /*101c*/ 	.word	0x00000000
        /*1020*/ 	.word	0x00000000
        /*1024*/ 	.short	0x010a
        /*1026*/ 	.byte	0xff
	.zero		1


	//   ....[242]....
        /*1028*/ 	.word	0x0000a340
        /*102c*/ 	.word	0x00000000
        /*1030*/ 	.word	0x00000000
        /*1034*/ 	.short	0x010a
        /*1036*/ 	.byte	0xff
	.zero		1


	//   ....[243]....
        /*1038*/ 	.word	0x0000a390
        /*103c*/ 	.word	0x00000000
        /*1040*/ 	.word	0x00000270
        /*1044*/ 	.short	0x010a
        /*1046*/ 	.byte	0xff
	.zero		1


	//   ....[244]....
        /*1048*/ 	.word	0x0000a3f0
        /*104c*/ 	.word	0x00000000
        /*1050*/ 	.word	0x00000268
        /*1054*/ 	.short	0x010a
        /*1056*/ 	.byte	0xff
	.zero		1


	//   ....[245]....
        /*1058*/ 	.word	0x0000a450
        /*105c*/ 	.word	0x00000003
        /*1060*/ 	.word	0x00000240
        /*1064*/ 	.short	0x010a
        /*1066*/ 	.byte	0xff
	.zero		1


	//   ....[246]....
        /*1068*/ 	.word	0x0000a4b0
        /*106c*/ 	.word	0x00000003
        /*1070*/ 	.word	0x00000248
        /*1074*/ 	.short	0x010a
        /*1076*/ 	.byte	0xff
	.zero		1


	//   ....[247]....
        /*1078*/ 	.word	0x0000a510
        /*107c*/ 	.word	0x00000003
        /*1080*/ 	.word	0x00000250
        /*1084*/ 	.short	0x010a
        /*1086*/ 	.byte	0xff
	.zero		1


	//   ....[248]....
        /*1088*/ 	.word	0x0000a570
        /*108c*/ 	.word	0x00000003
        /*1090*/ 	.word	0x00000258
        /*1094*/ 	.short	0x010a
        /*1096*/ 	.byte	0xff
	.zero		1


	//   ....[249]....
        /*1098*/ 	.word	0x0000a5d0
        /*109c*/ 	.word	0x00000000
        /*10a0*/ 	.word	0x00000240
        /*10a4*/ 	.short	0x010a
        /*10a6*/ 	.byte	0xff
	.zero		1


	//   ....[250]....
        /*10a8*/ 	.word	0x0000a630
        /*10ac*/ 	.word	0x00000000
        /*10b0*/ 	.word	0x00000248
        /*10b4*/ 	.short	0x010a
        /*10b6*/ 	.byte	0xff
	.zero		1


	//   ....[251]....
        /*10b8*/ 	.word	0x0000a690
        /*10bc*/ 	.word	0x00000000
        /*10c0*/ 	.word	0x00000250
        /*10c4*/ 	.short	0x010a
        /*10c6*/ 	.byte	0xff
	.zero		1


	//   ....[252]....
        /*10c8*/ 	.word	0x0000a6e0
        /*10cc*/ 	.word	0x00000000
        /*10d0*/ 	.word	0x00000270
        /*10d4*/ 	.short	0x010a
        /*10d6*/ 	.byte	0xff
	.zero		1


	//   ....[253]....
        /*10d8*/ 	.word	0x0000a740
        /*10dc*/ 	.word	0x00000002
        /*10e0*/ 	.word	0x00000220
        /*10e4*/ 	.short	0x010a
        /*10e6*/ 	.byte	0xff
	.zero		1


	//   ....[254]....
        /*10e8*/ 	.word	0x0000a790
        /*10ec*/ 	.word	0x0000004f
        /*10f0*/ 	.word	0x00000290
        /*10f4*/ 	.short	0x010a
        /*10f6*/ 	.byte	0xff
	.zero		1


	//   ....[255]....
        /*10f8*/ 	.word	0x0000a7e0
        /*10fc*/ 	.word	0x00000003
        /*1100*/ 	.word	0x00000220
        /*1104*/ 	.short	0x010a
        /*1106*/ 	.byte	0xff
	.zero		1


	//   ....[0]....
        /*1108*/ 	.word	0x0000a830
        /*110c*/ 	.word	0x00000053
        /*1110*/ 	.word	0x00000220
        /*1114*/ 	.short	0x010a
        /*1116*/ 	.byte	0xff
	.zero		1


	//   ....[1]....
        /*1118*/ 	.word	0x0000a880
        /*111c*/ 	.word	0x00000058
        /*1120*/ 	.word	0x00000220
        /*1124*/ 	.short	0x010a
        /*1126*/ 	.byte	0xff
	.zero		1


	//----- nvinfo : EIATTR_NUM_MBARRIERS
	.align		4
.L_47:
        /*1128*/ 	.byte	0x03, 0x38
        /*112a*/ 	.short	0x005e


	//----- nvinfo : EIATTR_EXIT_INSTR_OFFSETS
	.align		4
        /*112c*/ 	.byte	0x04, 0x1c
        /*112e*/ 	.short	(.L_49 - .L_48)


	//   ....[0]....
.L_48:
        /*1130*/ 	.word	0x000039e0


	//   ....[1]....
        /*1134*/ 	.word	0x00003ed0


	//   ....[2]....
        /*1138*/ 	.word	0x00003f30


	//   ....[3]....
        /*113c*/ 	.word	0x00004d40


	//   ....[4]....
        /*1140*/ 	.word	0x00005da0


	//   ....[5]....
        /*1144*/ 	.word	0x00005de0


	//   ....[6]....
        /*1148*/ 	.word	0x000090b0


	//   ....[7]....
        /*114c*/ 	.word	0x00009130


	//   ....[8]....
        /*1150*/ 	.word	0x00009160


	//   ....[9]....
        /*1154*/ 	.word	0x000091d0


	//----- nvinfo : EIATTR_MAX_THREADS
	.align		4
.L_49:
        /*1158*/ 	.byte	0x04, 0x05
        /*115a*/ 	.short	(.L_51 - .L_50)
.L_50:
        /*115c*/ 	.word	0x00000100
        /*1160*/ 	.word	0x00000001
        /*1164*/ 	.word	0x00000001


	//----- nvinfo : EIATTR_CRS_STACK_SIZE
	.align		4
.L_51:
        /*1168*/ 	.byte	0x04, 0x1e
        /*116a*/ 	.short	(.L_53 - .L_52)
.L_52:
        /*116c*/ 	.word	0x00000000


	//----- nvinfo : EIATTR_CBANK_PARAM_SIZE
	.align		4
.L_53:
        /*1170*/ 	.byte	0x03, 0x19
        /*1172*/ 	.short	0x0800


	//----- nvinfo : EIATTR_PARAM_CBANK
	.align		4
        /*1174*/ 	.byte	0x04, 0x0a
        /*1176*/ 	.short	(.L_55 - .L_54)
	.align		4
.L_54:
        /*1178*/ 	.word	index@(.nv.constant0._ZN7cutlass13device_kernelINS_4gemm6kernel13GemmUniversalIN4cute5tupleIJiiiiEEENS1_10collective13CollectiveMmaINS1_35MainloopSm100TmaUmmaWarpSpecializedILi34ELi2ELi4ENS5_IJNS4_1CILi1EEESB_SB_EEEEENS5_IJNSA_ILi64EEENSA_ILi128EEENSA_ILi16EEEEEENS_10bfloat16_tENS5_IJlSB_lEEESI_SJ_NS4_8TiledMMAINS4_8MMA_AtomIJNS4_20SM100_MMA_F16BF16_SSISI_SI_fLi64ELi128ELNS4_4UMMA5MajorE0ELSO_0ELNSN_7ScaleInE0ELSP_0EEEEEENS4_6LayoutISC_NS5_IJNSA_ILi0EEEST_ST_EEEEENS5_IJNS4_10UnderscoreESW_SW_EEEEENS4_13SM90_TMA_LOADENS4_14ComposedLayoutINS4_7SwizzleILi1ELi4ELi3EEENS4_18smem_ptr_flag_bitsILi16EEENSS_INS5_IJNSA_ILi8EEESG_EEENS5_IJSG_SB_EEEEEEEvNS4_8identityESZ_S19_vS1A_EENS_8epilogue10collective18CollectiveEpilogueINS1C_23Sm100TmaWarpSpecializedILi4ELi2ELi16ELb1ELb0EEEJSH_NS5_IJNSS_ISE_SB_EENSS_INSA_ILi32EEESB_EEEEESI_SJ_SI_SJ_NS1C_6fusion15FusionCallbacksIS1G_NS1L_17LinearCombinationISI_fSI_fLNS_15FloatRoundStyleE2EEESH_S1K_JEEENS4_5SM1004TMEM4LOAD26SM100_TMEM_LOAD_16dp256b4xESZ_NS10_INS11_ILi2ELi4ELi3EEES14_NSS_INS5_IJS15_S1I_EEENS5_IJS1I_SB_EEEEEEENS4_17SM75_U32x4_LDSM_NENS4_14SM90_TMA_STOREES1Z_NS4_17SM90_U32x4_STSM_NENS4_39AutoVectorizingCopyWithAssumedAlignmentILi128EEEEEEvvEEEEvNT_6ParamsE)
        /*117c*/ 	.short	0x0380
        /*117e*/ 	.short	0x0800


	//----- nvinfo : EIATTR_SW_WAR
	.align		4
.L_55:
        /*1180*/ 	.byte	0x04, 0x36
        /*1182*/ 	.short	(.L_57 - .L_56)
.L_56:
        /*1184*/ 	.word	0x00000008
.L_57:


//--------------------- .nv.callgraph             --------------------------
	.section	.nv.callgraph,"",@"SHT_CUDA_CALLGRAPH"
	.align	4
	.sectionentsize	8
	.align		4
        /*0000*/ 	.word	0x00000000
	.align		4
        /*0004*/ 	.word	0xffffffff
	.align		4
        /*0008*/ 	.word	index@(_ZN7cutlass13device_kernelINS_4gemm6kernel13GemmUniversalIN4cute5tupleIJiiiiEEENS1_10collective13CollectiveMmaINS1_35MainloopSm100TmaUmmaWarpSpecializedILi34ELi2ELi4ENS5_IJNS4_1CILi1EEESB_SB_EEEEENS5_IJNSA_ILi64EEENSA_ILi128EEENSA_ILi16EEEEEENS_10bfloat16_tENS5_IJlSB_lEEESI_SJ_NS4_8TiledMMAINS4_8MMA_AtomIJNS4_20SM100_MMA_F16BF16_SSISI_SI_fLi64ELi128ELNS4_4UMMA5MajorE0ELSO_0ELNSN_7ScaleInE0ELSP_0EEEEEENS4_6LayoutISC_NS5_IJNSA_ILi0EEEST_ST_EEEEENS5_IJNS4_10UnderscoreESW_SW_EEEEENS4_13SM90_TMA_LOADENS4_14ComposedLayoutINS4_7SwizzleILi1ELi4ELi3EEENS4_18smem_ptr_flag_bitsILi16EEENSS_INS5_IJNSA_ILi8EEESG_EEENS5_IJSG_SB_EEEEEEEvNS4_8identityESZ_S19_vS1A_EENS_8epilogue10collective18CollectiveEpilogueINS1C_23Sm100TmaWarpSpecializedILi4ELi2ELi16ELb1ELb0EEEJSH_NS5_IJNSS_ISE_SB_EENSS_INSA_ILi32EEESB_EEEEESI_SJ_SI_SJ_NS1C_6fusion15FusionCallbacksIS1G_NS1L_17LinearCombinationISI_fSI_fLNS_15FloatRoundStyleE2EEESH_S1K_JEEENS4_5SM1004TMEM4LOAD26SM100_TMEM_LOAD_16dp256b4xESZ_NS10_INS11_ILi2ELi4ELi3EEES14_NSS_INS5_IJS15_S1I_EEENS5_IJS1I_SB_EEEEEEENS4_17SM75_U32x4_LDSM_NENS4_14SM90_TMA_STOREES1Z_NS4_17SM90_U32x4_STSM_NENS4_39AutoVectorizingCopyWithAssumedAlignmentILi128EEEEEEvvEEEEvNT_6ParamsE)
	.align		4
        /*000c*/ 	.word	index@(__assertfail)
	.align		4
        /*0010*/ 	.word	0x00000000
	.align		4
        /*0014*/ 	.word	0xfffffffe
	.align		4
        /*0018*/ 	.word	0x00000000
	.align		4
        /*001c*/ 	.word	0xfffffffd
	.align		4
        /*0020*/ 	.word	0x00000000
	.align		4
        /*0024*/ 	.word	0xfffffffc


//--------------------- .nv.constant4             --------------------------
	.section	.nv.constant4,"a",@progbits
	.align	8
	.align		8
.nv.constant4:
        /*0000*/ 	.dword	__assertfail
	.align		8
        /*0008*/ 	.dword	__unnamed_1
	.align		8
        /*0010*/ 	.dword	__unnamed_2
	.align		8
        /*0018*/ 	.dword	_ZN40_INTERNAL_2492fff9_4_k_cu_5d3d08d9_187814cuda3std3__45__cpo5beginE
	.align		8
        /*0020*/ 	.dword	_ZN40_INTERNAL_2492fff9_4_k_cu_5d3d08d9_187814cuda3std3__45__cpo3endE
	.align		8
        /*0028*/ 	.dword	_ZN40_INTERNAL_2492fff9_4_k_cu_5d3d08d9_187814cuda3std3__45__cpo6cbeginE
	.align		8
        /*0030*/ 	.dword	_ZN40_INTERNAL_2492fff9_4_k_cu_5d3d08d9_187814cuda3std3__45__cpo4cendE
	.align		8
        /*0038*/ 	.dword	_ZN40_INTERNAL_2492fff9_4_k_cu_5d3d08d9_187814cuda3std3__442_GLOBAL__N__2492fff9_4_k_cu_5d3d08d9_187816ignoreE
	.align		8
        /*0040*/ 	.dword	_ZN40_INTERNAL_2492fff9_4_k_cu_5d3d08d9_187814cuda3std3__419piecewise_constructE
	.align		8
        /*0048*/ 	.dword	_ZN40_INTERNAL_2492fff9_4_k_cu_5d3d08d9_187814cuda3std3__48in_placeE
	.align		8
        /*0050*/ 	.dword	_ZN40_INTERNAL_2492fff9_4_k_cu_5d3d08d9_187814cuda3std6ranges3__45__cpo4swapE
	.align		8
        /*0058*/ 	.dword	_ZN40_INTERNAL_2492fff9_4_k_cu_5d3d08d9_187814cuda3std6ranges3__45__cpo9iter_moveE
	.align		8
        /*0060*/ 	.dword	_ZN40_INTERNAL_2492fff9_4_k_cu_5d3d08d9_187814cute7productE
	.align		8
        /*0068*/ 	.dword	_ZN40_INTERNAL_2492fff9_4_k_cu_5d3d08d9_187814cute1_E
	.align		8
        /*0070*/ 	.dword	$str$25
	.align		8
        /*0078*/ 	.dword	$str$26
	.align		8
        /*0080*/ 	.dword	$str$27
	.align		8
        /*0088*/ 	.dword	$str$28


//--------------------- .text._ZN7cutlass13device_kernelINS_4gemm6kernel13GemmUniversalIN4cute5tupleIJiiiiEEENS1_10collective13CollectiveMmaINS1_35MainloopSm100TmaUmmaWarpSpecializedILi34ELi2ELi4ENS5_IJNS4_1CILi1EEESB_SB_EEEEENS5_IJNSA_ILi64EEENSA_ILi128EEENSA_ILi16EEEEEENS_10bfloat16_tENS5_IJlSB_lEEESI_SJ_NS4_8TiledMMAINS4_8MMA_AtomIJNS4_20SM100_MMA_F16BF16_SSISI_SI_fLi64ELi128ELNS4_4UMMA5MajorE0ELSO_0ELNSN_7ScaleInE0ELSP_0EEEEEENS4_6LayoutISC_NS5_IJNSA_ILi0EEEST_ST_EEEEENS5_IJNS4_10UnderscoreESW_SW_EEEEENS4_13SM90_TMA_LOADENS4_14ComposedLayoutINS4_7SwizzleILi1ELi4ELi3EEENS4_18smem_ptr_flag_bitsILi16EEENSS_INS5_IJNSA_ILi8EEESG_EEENS5_IJSG_SB_EEEEEEEvNS4_8identityESZ_S19_vS1A_EENS_8epilogue10collective18CollectiveEpilogueINS1C_23Sm100TmaWarpSpecializedILi4ELi2ELi16ELb1ELb0EEEJSH_NS5_IJNSS_ISE_SB_EENSS_INSA_ILi32EEESB_EEEEESI_SJ_SI_SJ_NS1C_6fusion15FusionCallbacksIS1G_NS1L_17LinearCombinationISI_fSI_fLNS_15FloatRoundStyleE2EEESH_S1K_JEEENS4_5SM1004TMEM4LOAD26SM100_TMEM_LOAD_16dp256b4xESZ_NS10_INS11_ILi2ELi4ELi3EEES14_NSS_INS5_IJS15_S1I_EEENS5_IJS1I_SB_EEEEEEENS4_17SM75_U32x4_LDSM_NENS4_14SM90_TMA_STOREES1Z_NS4_17SM90_U32x4_STSM_NENS4_39AutoVectorizingCopyWithAssumedAlignmentILi128EEEEEEvvEEEEvNT_6ParamsE --------------------------
	.section	.text._ZN7cutlass13device_kernelINS_4gemm6kernel13GemmUniversalIN4cute5tupleIJiiiiEEENS1_10collective13CollectiveMmaINS1_35MainloopSm100TmaUmmaWarpSpecializedILi34ELi2ELi4ENS5_IJNS4_1CILi1EEESB_SB_EEEEENS5_IJNSA_ILi64EEENSA_ILi128EEENSA_ILi16EEEEEENS_10bfloat16_tENS5_IJlSB_lEEESI_SJ_NS4_8TiledMMAINS4_8MMA_AtomIJNS4_20SM100_MMA_F16BF16_SSISI_SI_fLi64ELi128ELNS4_4UMMA5MajorE0ELSO_0ELNSN_7ScaleInE0ELSP_0EEEEEENS4_6LayoutISC_NS5_IJNSA_ILi0EEEST_ST_EEEEENS5_IJNS4_10UnderscoreESW_SW_EEEEENS4_13SM90_TMA_LOADENS4_14ComposedLayoutINS4_7SwizzleILi1ELi4ELi3EEENS4_18smem_ptr_flag_bitsILi16EEENSS_INS5_IJNSA_ILi8EEESG_EEENS5_IJSG_SB_EEEEEEEvNS4_8identityESZ_S19_vS1A_EENS_8epilogue10collective18CollectiveEpilogueINS1C_23Sm100TmaWarpSpecializedILi4ELi2ELi16ELb1ELb0EEEJSH_NS5_IJNSS_ISE_SB_EENSS_INSA_ILi32EEESB_EEEEESI_SJ_SI_SJ_NS1C_6fusion15FusionCallbacksIS1G_NS1L_17LinearCombinationISI_fSI_fLNS_15FloatRoundStyleE2EEESH_S1K_JEEENS4_5SM1004TMEM4LOAD26SM100_TMEM_LOAD_16dp256b4xESZ_NS10_INS11_ILi2ELi4ELi3EEES14_NSS_INS5_IJS15_S1I_EEENS5_IJS1I_SB_EEEEEEENS4_17SM75_U32x4_LDSM_NENS4_14SM90_TMA_STOREES1Z_NS4_17SM90_U32x4_STSM_NENS4_39AutoVectorizingCopyWithAssumedAlignmentILi128EEEEEEvvEEEEvNT_6ParamsE,"ax",@progbits
	.align	128
.text._ZN7cutlass13device_kernelINS_4gemm6kernel13GemmUniversalIN4cute5tupleIJiiiiEEENS1_10collective13CollectiveMmaINS1_35MainloopSm100TmaUmmaWarpSpecializedILi34ELi2ELi4ENS5_IJNS4_1CILi1EEESB_SB_EEEEENS5_IJNSA_ILi64EEENSA_ILi128EEENSA_ILi16EEEEEENS_10bfloat16_tENS5_IJlSB_lEEESI_SJ_NS4_8TiledMMAINS4_8MMA_AtomIJNS4_20SM100_MMA_F16BF16_SSISI_SI_fLi64ELi128ELNS4_4UMMA5MajorE0ELSO_0ELNSN_7ScaleInE0ELSP_0EEEEEENS4_6LayoutISC_NS5_IJNSA_ILi0EEEST_ST_EEEEENS5_IJNS4_10UnderscoreESW_SW_EEEEENS4_13SM90_TMA_LOADENS4_14ComposedLayoutINS4_7SwizzleILi1ELi4ELi3EEENS4_18smem_ptr_flag_bitsILi16EEENSS_INS5_IJNSA_ILi8EEESG_EEENS5_IJSG_SB_EEEEEEEvNS4_8identityESZ_S19_vS1A_EENS_8epilogue10collective18CollectiveEpilogueINS1C_23Sm100TmaWarpSpecializedILi4ELi2ELi16ELb1ELb0EEEJSH_NS5_IJNSS_ISE_SB_EENSS_INSA_ILi32EEESB_EEEEESI_SJ_SI_SJ_NS1C_6fusion15FusionCallbacksIS1G_NS1L_17LinearCombinationISI_fSI_fLNS_15FloatRoundStyleE2EEESH_S1K_JEEENS4_5SM1004TMEM4LOAD26SM100_TMEM_LOAD_16dp256b4xESZ_NS10_INS11_ILi2ELi4ELi3EEES14_NSS_INS5_IJS15_S1I_EEENS5_IJS1I_SB_EEEEEEENS4_17SM75_U32x4_LDSM_NENS4_14SM90_TMA_STOREES1Z_NS4_17SM90_U32x4_STSM_NENS4_39AutoVectorizingCopyWithAssumedAlignmentILi128EEEEEEvvEEEEvNT_6ParamsE:
        .type           _ZN7cutlass13device_kernelINS_4gemm6kernel13GemmUniversalIN4cute5tupleIJiiiiEEENS1_10collective13CollectiveMmaINS1_35MainloopSm100TmaUmmaWarpSpecializedILi34ELi2ELi4ENS5_IJNS4_1CILi1EEESB_SB_EEEEENS5_IJNSA_ILi64EEENSA_ILi128EEENSA_ILi16EEEEEENS_10bfloat16_tENS5_IJlSB_lEEESI_SJ_NS4_8TiledMMAINS4_8MMA_AtomIJNS4_20SM100_MMA_F16BF16_SSISI_SI_fLi64ELi128ELNS4_4UMMA5MajorE0ELSO_0ELNSN_7ScaleInE0ELSP_0EEEEEENS4_6LayoutISC_NS5_IJNSA_ILi0EEEST_ST_EEEEENS5_IJNS4_10UnderscoreESW_SW_EEEEENS4_13SM90_TMA_LOADENS4_14ComposedLayoutINS4_7SwizzleILi1ELi4ELi3EEENS4_18smem_ptr_flag_bitsILi16EEENSS_INS5_IJNSA_ILi8EEESG_EEENS5_IJSG_SB_EEEEEEEvNS4_8identityESZ_S19_vS1A_EENS_8epilogue10collective18CollectiveEpilogueINS1C_23Sm100TmaWarpSpecializedILi4ELi2ELi16ELb1ELb0EEEJSH_NS5_IJNSS_ISE_SB_EENSS_INSA_ILi32EEESB_EEEEESI_SJ_SI_SJ_NS1C_6fusion15FusionCallbacksIS1G_NS1L_17LinearCombinationISI_fSI_fLNS_15FloatRoundStyleE2EEESH_S1K_JEEENS4_5SM1004TMEM4LOAD26SM100_TMEM_LOAD_16dp256b4xESZ_NS10_INS11_ILi2ELi4ELi3EEES14_NSS_INS5_IJS15_S1I_EEENS5_IJS1I_SB_EEEEEEENS4_17SM75_U32x4_LDSM_NENS4_14SM90_TMA_STOREES1Z_NS4_17SM90_U32x4_STSM_NENS4_39AutoVectorizingCopyWithAssumedAlignmentILi128EEEEEEvvEEEEvNT_6ParamsE,@function
        .size           _ZN7cutlass13device_kernelINS_4gemm6kernel13GemmUniversalIN4cute5tupleIJiiiiEEENS1_10collective13CollectiveMmaINS1_35MainloopSm100TmaUmmaWarpSpecializedILi34ELi2ELi4ENS5_IJNS4_1CILi1EEESB_SB_EEEEENS5_IJNSA_ILi64EEENSA_ILi128EEENSA_ILi16EEEEEENS_10bfloat16_tENS5_IJlSB_lEEESI_SJ_NS4_8TiledMMAINS4_8MMA_AtomIJNS4_20SM100_MMA_F16BF16_SSISI_SI_fLi64ELi128ELNS4_4UMMA5MajorE0ELSO_0ELNSN_7ScaleInE0ELSP_0EEEEEENS4_6LayoutISC_NS5_IJNSA_ILi0EEEST_ST_EEEEENS5_IJNS4_10UnderscoreESW_SW_EEEEENS4_13SM90_TMA_LOADENS4_14ComposedLayoutINS4_7SwizzleILi1ELi4ELi3EEENS4_18smem_ptr_flag_bitsILi16EEENSS_INS5_IJNSA_ILi8EEESG_EEENS5_IJSG_SB_EEEEEEEvNS4_8identityESZ_S19_vS1A_EENS_8epilogue10collective18CollectiveEpilogueINS1C_23Sm100TmaWarpSpecializedILi4ELi2ELi16ELb1ELb0EEEJSH_NS5_IJNSS_ISE_SB_EENSS_INSA_ILi32EEESB_EEEEESI_SJ_SI_SJ_NS1C_6fusion15FusionCallbacksIS1G_NS1L_17LinearCombinationISI_fSI_fLNS_15FloatRoundStyleE2EEESH_S1K_JEEENS4_5SM1004TMEM4LOAD26SM100_TMEM_LOAD_16dp256b4xESZ_NS10_INS11_ILi2ELi4ELi3EEES14_NSS_INS5_IJS15_S1I_EEENS5_IJS1I_SB_EEEEEEENS4_17SM75_U32x4_LDSM_NENS4_14SM90_TMA_STOREES1Z_NS4_17SM90_U32x4_STSM_NENS4_39AutoVectorizingCopyWithAssumedAlignmentILi128EEEEEEvvEEEEvNT_6ParamsE,(.L_x_267 - _ZN7cutlass13device_kernelINS_4gemm6kernel13GemmUniversalIN4cute5tupleIJiiiiEEENS1_10collective13CollectiveMmaINS1_35MainloopSm100TmaUmmaWarpSpecializedILi34ELi2ELi4ENS5_IJNS4_1CILi1EEESB_SB_EEEEENS5_IJNSA_ILi64EEENSA_ILi128EEENSA_ILi16EEEEEENS_10bfloat16_tENS5_IJlSB_lEEESI_SJ_NS4_8TiledMMAINS4_8MMA_AtomIJNS4_20SM100_MMA_F16BF16_SSISI_SI_fLi64ELi128ELNS4_4UMMA5MajorE0ELSO_0ELNSN_7ScaleInE0ELSP_0EEEEEENS4_6LayoutISC_NS5_IJNSA_ILi0EEEST_ST_EEEEENS5_IJNS4_10UnderscoreESW_SW_EEEEENS4_13SM90_TMA_LOADENS4_14ComposedLayoutINS4_7SwizzleILi1ELi4ELi3EEENS4_18smem_ptr_flag_bitsILi16EEENSS_INS5_IJNSA_ILi8EEESG_EEENS5_IJSG_SB_EEEEEEEvNS4_8identityESZ_S19_vS1A_EENS_8epilogue10collective18CollectiveEpilogueINS1C_23Sm100TmaWarpSpecializedILi4ELi2ELi16ELb1ELb0EEEJSH_NS5_IJNSS_ISE_SB_EENSS_INSA_ILi32EEESB_EEEEESI_SJ_SI_SJ_NS1C_6fusion15FusionCallbacksIS1G_NS1L_17LinearCombinationISI_fSI_fLNS_15FloatRoundStyleE2EEESH_S1K_JEEENS4_5SM1004TMEM4LOAD26SM100_TMEM_LOAD_16dp256b4xESZ_NS10_INS11_ILi2ELi4ELi3EEES14_NSS_INS5_IJS15_S1I_EEENS5_IJS1I_SB_EEEEEEENS4_17SM75_U32x4_LDSM_NENS4_14SM90_TMA_STOREES1Z_NS4_17SM90_U32x4_STSM_NENS4_39AutoVectorizingCopyWithAssumedAlignmentILi128EEEEEEvvEEEEvNT_6ParamsE)
        .other          _ZN7cutlass13device_kernelINS_4gemm6kernel13GemmUniversalIN4cute5tupleIJiiiiEEENS1_10collective13CollectiveMmaINS1_35MainloopSm100TmaUmmaWarpSpecializedILi34ELi2ELi4ENS5_IJNS4_1CILi1EEESB_SB_EEEEENS5_IJNSA_ILi64EEENSA_ILi128EEENSA_ILi16EEEEEENS_10bfloat16_tENS5_IJlSB_lEEESI_SJ_NS4_8TiledMMAINS4_8MMA_AtomIJNS4_20SM100_MMA_F16BF16_SSISI_SI_fLi64ELi128ELNS4_4UMMA5MajorE0ELSO_0ELNSN_7ScaleInE0ELSP_0EEEEEENS4_6LayoutISC_NS5_IJNSA_ILi0EEEST_ST_EEEEENS5_IJNS4_10UnderscoreESW_SW_EEEEENS4_13SM90_TMA_LOADENS4_14ComposedLayoutINS4_7SwizzleILi1ELi4ELi3EEENS4_18smem_ptr_flag_bitsILi16EEENSS_INS5_IJNSA_ILi8EEESG_EEENS5_IJSG_SB_EEEEEEEvNS4_8identityESZ_S19_vS1A_EENS_8epilogue10collective18CollectiveEpilogueINS1C_23Sm100TmaWarpSpecializedILi4ELi2ELi16ELb1ELb0EEEJSH_NS5_IJNSS_ISE_SB_EENSS_INSA_ILi32EEESB_EEEEESI_SJ_SI_SJ_NS1C_6fusion15FusionCallbacksIS1G_NS1L_17LinearCombinationISI_fSI_fLNS_15FloatRoundStyleE2EEESH_S1K_JEEENS4_5SM1004TMEM4LOAD26SM100_TMEM_LOAD_16dp256b4xESZ_NS10_INS11_ILi2ELi4ELi3EEES14_NSS_INS5_IJS15_S1I_EEENS5_IJS1I_SB_EEEEEEENS4_17SM75_U32x4_LDSM_NENS4_14SM90_TMA_STOREES1Z_NS4_17SM90_U32x4_STSM_NENS4_39AutoVectorizingCopyWithAssumedAlignmentILi128EEEEEEvvEEEEvNT_6ParamsE,@"STO_CUDA_ENTRY STV_DEFAULT"
_ZN7cutlass13device_kernelINS_4gemm6kernel13GemmUniversalIN4cute5tupleIJiiiiEEENS1_10collective13CollectiveMmaINS1_35MainloopSm100TmaUmmaWarpSpecializedILi34ELi2ELi4ENS5_IJNS4_1CILi1EEESB_SB_EEEEENS5_IJNSA_ILi64EEENSA_ILi128EEENSA_ILi16EEEEEENS_10bfloat16_tENS5_IJlSB_lEEESI_SJ_NS4_8TiledMMAINS4_8MMA_AtomIJNS4_20SM100_MMA_F16BF16_SSISI_SI_fLi64ELi128ELNS4_4UMMA5MajorE0ELSO_0ELNSN_7ScaleInE0ELSP_0EEEEEENS4_6LayoutISC_NS5_IJNSA_ILi0EEEST_ST_EEEEENS5_IJNS4_10UnderscoreESW_SW_EEEEENS4_13SM90_TMA_LOADENS4_14ComposedLayoutINS4_7SwizzleILi1ELi4ELi3EEENS4_18smem_ptr_flag_bitsILi16EEENSS_INS5_IJNSA_ILi8EEESG_EEENS5_IJSG_SB_EEEEEEEvNS4_8identityESZ_S19_vS1A_EENS_8epilogue10collective18CollectiveEpilogueINS1C_23Sm100TmaWarpSpecializedILi4ELi2ELi16ELb1ELb0EEEJSH_NS5_IJNSS_ISE_SB_EENSS_INSA_ILi32EEESB_EEEEESI_SJ_SI_SJ_NS1C_6fusion15FusionCallbacksIS1G_NS1L_17LinearCombinationISI_fSI_fLNS_15FloatRoundStyleE2EEESH_S1K_JEEENS4_5SM1004TMEM4LOAD26SM100_TMEM_LOAD_16dp256b4xESZ_NS10_INS11_ILi2ELi4ELi3EEES14_NSS_INS5_IJS15_S1I_EEENS5_IJS1I_SB_EEEEEEENS4_17SM75_U32x4_LDSM_NENS4_14SM90_TMA_STOREES1Z_NS4_17SM90_U32x4_STSM_NENS4_39AutoVectorizingCopyWithAssumedAlignmentILi128EEEEEEvvEEEEvNT_6ParamsE:
[----:B------:R-:W1:Y:S01]  /*0000*/  LDC R1, c[0x0][0x37c] ;  /* 0x0000df00ff017b82 */ /* 0x000e620000000800 */
[----:B------:R-:W2:Y:S01]  /*0010*/  S2R R72, SR_TID.X ;  /* 0x0000000000487919 */ /* 0x000ea20000002100 */
[----:B------:R-:W3:Y:S01]  /*0020*/  LDCU.64 UR4, c[0x0][0x890] ;  /* 0x00011200ff0477ac */ /* 0x000ee20008000a00 */
[----:B------:R-:W-:Y:S02]  /*0030*/  PRMT R59, RZ, 0x7610, R59 ;  /* 0x00007610ff3b7816 */ /* 0x000fe4000000003b */
[----:B------:R-:W-:Y:S01]  /*0040*/  ELECT P5, URZ, PT ;  /* 0x0000000000ff782f */ /* 0x000fe200038a0000 */
[----:B------:R-:W4:Y:S01]  /*0050*/  LDCU.64 UR46, c[0x0][0x358] ;  /* 0x00006b00ff2e77ac */ /* 0x000f220008000a00 */
[----:B---3--:R-:W-:-:S04]  /*0060*/  UISETP.NE.U32.AND UP0, UPT, UR4, URZ, UPT ;  /* 0x000000ff0400728c */ /* 0x008fc8000bf05070 */
[----:B------:R-:W-:Y:S01]  /*0070*/  UISETP.NE.AND.EX UP0, UPT, UR5, URZ, UPT, UP0 ;  /* 0x000000ff0500728c */ /* 0x000fe2000bf05300 */
[----:B--2---:R-:W-:-:S05]  /*0080*/  SHF.R.U32.HI R65, RZ, 0x5, R72 ;  /* 0x00000005ff417819 */ /* 0x004fca0000011648 */
[----:B------:R-:W2:Y:S02]  /*0090*/  SHFL.IDX PT, R0, R65, RZ, 0x1f ;  /* 0x00001fff41007589 */ /* 0x000ea400000e0000 */
[----:B--2---:R-:W-:Y:S01]  /*00a0*/  R2UR UR8, R0 ;  /* 0x00000000000872ca */ /* 0x004fe200000e0000 */
[----:B-1--4-:R-:W-:-:S14]  /*00b0*/  BRA.U UP0, `(.L_x_0) ;  /* 0x00000001002c7547 */ /* 0x012fdc000b800000 */
[----:B------:R-:W1:Y:S02]  /*00c0*/  LDCU.64 UR6, c[0x0][0x888] ;  /* 0x00011100ff0677ac */ /* 0x000e640008000a00 */
[----:B-1----:R-:W-:-:S04]  /*00d0*/  UISETP.NE.U32.AND UP0, UPT, UR6, URZ, UPT ;  /* 0x000000ff0600728c */ /* 0x002fc8000bf05070 */
[----:B------:R-:W-:-:S09]  /*00e0*/  UISETP.NE.AND.EX UP0, UPT, UR7, URZ, UPT, UP0 ;  /* 0x000000ff0700728c */ /* 0x000fd2000bf05300 */
[----:B------:R-:W-:Y:S05]  /*00f0*/  BRA.U !UP0, `(.L_x_1) ;  /* 0x0000000108107547 */ /* 0x000fea000b800000 */
[----:B------:R-:W1:Y:S02]  /*0100*/  LDC.64 R2, c[0x0][0x888] ;  /* 0x00022200ff027b82 */ /* 0x000e640000000a00 */
[----:B-1----:R1:W5:Y:S01]  /*0110*/  LDG.E R35, desc[UR46][R2.64] ;  /* 0x0000002e02237981 */ /* 0x002362000c1e1900 */
[----:B------:R-:W-:Y:S01]  /*0120*/  HFMA2 R59, -RZ, RZ, 0, 5.9604644775390625e-08 ;  /* 0x00000001ff3b7431 */ /* 0x000fe200000001ff */
[----:B------:R-:W-:Y:S05]  /*0130*/  BRA `(.L_x_0) ;  /* 0x00000000000c7947 */ /* 0x000fea0003800000 */
.L_x_1:
[----:B------:R-:W1:Y:S01]  /*0140*/  LDCU UR6, c[0x0][0x880] ;  /* 0x00011000ff0677ac */ /* 0x000e620008000800 */
[----:B------:R-:W-:Y:S01]  /*0150*/  HFMA2 R59, -RZ, RZ, 0, 5.9604644775390625e-08 ;  /* 0x00000001ff3b7431 */ /* 0x000fe200000001ff */
[----:B-1----:R-:W-:-:S07]  /*0160*/  MOV R35, UR6 ;  /* 0x0000000600237c02 */ /* 0x002fce0008000f00 */
.L_x_0:
[----:B------:R-:W2:Y:S02]  /*0170*/  LDCU.64 UR6, c[0x0][0x8b0] ;  /* 0x00011600ff0677ac */ /* 0x000ea40008000a00 */
[----:B--2---:R-:W-:-:S04]  /*0180*/  UISETP.NE.U32.AND UP0, UPT, UR6, URZ, UPT ;  /* 0x000000ff0600728c */ /* 0x004fc8000bf05070 */
[----:B------:R-:W-:-:S09]  /*0190*/  UISETP.NE.AND.EX UP0, UPT, UR7, URZ, UPT, UP0 ;  /* 0x000000ff0700728c */ /* 0x000fd2000bf05300 */
[----:B------:R-:W-:Y:S05]  /*01a0*/  BRA.U UP0, `(.L_x_2) ;  /* 0x0000000100247547 */ /* 0x000fea000b800000 */
[----:B------:R-:W2:Y:S02]  /*01b0*/  LDCU.64 UR6, c[0x0][0x8a8] ;  /* 0x00011500ff0677ac */ /* 0x000ea40008000a00 */
[----:B--2---:R-:W-:-:S04]  /*01c0*/  UISETP.NE.U32.AND UP0, UPT, UR6, URZ, UPT ;  /* 0x000000ff0600728c */ /* 0x004fc8000bf05070 */
[----:B------:R-:W-:-:S09]  /*01d0*/  UISETP.NE.AND.EX UP0, UPT, UR7, URZ, UPT, UP0 ;  /* 0x000000ff0700728c */ /* 0x000fd2000bf05300 */
[----:B------:R-:W-:Y:S05]  /*01e0*/  BRA.U !UP0, `(.L_x_3) ;  /* 0x00000001080c7547 */ /* 0x000fea000b800000 */
[----:B-1----:R-:W1:Y:S02]  /*01f0*/  LDC.64 R2, c[0x0][0x8a8] ;  /* 0x00022a00ff027b82 */ /* 0x002e640000000a00 */
[----:B-1----:R2:W5:Y:S01]  /*0200*/  LDG.E R33, desc[UR46][R2.64] ;  /* 0x0000002e02217981 */ /* 0x002562000c1e1900 */
[----:B------:R-:W-:Y:S05]  /*0210*/  BRA `(.L_x_2) ;  /* 0x0000000000087947 */ /* 0x000fea0003800000 */
.L_x_3:
[----:B------:R-:W2:Y:S02]  /*0220*/  LDCU UR6, c[0x0][0x8a0] ;  /* 0x00011400ff0677ac */ /* 0x000ea40008000800 */
[----:B--2---:R-:W-:Y:S02]  /*0230*/  MOV R33, UR6 ;  /* 0x0000000600217c02 */ /* 0x004fe40008000f00 */
.L_x_2:
[----:B------:R-:W-:Y:S01]  /*0240*/  IMAD.U32 R0, RZ, RZ, UR8 ;  /* 0x00000008ff007e24 */ /* 0x000fe2000f8e00ff */
[----:B------:R-:W-:Y:S04]  /*0250*/  BSSY.RECONVERGENT B0, `(.L_x_4) ;  /* 0x000000c000007945 */ /* 0x000fe80003800200 */
[C---:B------:R-:W-:Y:S02]  /*0260*/  ISETP.NE.OR P1, PT, R0.reuse, 0x1, !P5 ;  /* 0x000000010000780c */ /* 0x040fe40006f25670 */
[----:B------:R-:W-:-:S11]  /*0270*/  ISETP.NE.OR P0, PT, R0, 0x3, !P5 ;  /* 0x000000030000780c */ /* 0x000fd60006f05670 */
[----:B------:R-:W-:Y:S05]  /*0280*/  @P1 BRA `(.L_x_5) ;  /* 0x0000000000201947 */ /* 0x000fea0003800000 */
[----:B------:R-:W3:Y:S02]  /*0290*/  LDCU.64 UR6, c[0x0][0x348] ;  /* 0x00006900ff0677ac */ /* 0x000ee40008000a00 */
[----:B---3--:R-:W-:Y:S02]  /*02a0*/  UIADD3 UR10, UP1, UPT, UR6, 0x80, URZ ;  /* 0x00000080060a7890 */ /* 0x008fe4000ff3e0ff */
[----:B------:R-:W-:Y:S02]  /*02b0*/  UIADD3 UR6, UP0, UPT, UR6, 0x180, URZ ;  /* 0x0000018006067890 */ /* 0x000fe4000ff1e0ff */
[----:B------:R-:W-:Y:S02]  /*02c0*/  UIADD3.X UR11, UPT, UPT, URZ, UR7, URZ, UP1, !UPT ;  /* 0x00000007ff0b7290 */ /* 0x000fe40008ffe4ff */
[----:B------:R-:W-:-:S07]  /*02d0*/  UIADD3.X UR7, UPT, UPT, URZ, UR7, URZ, UP0, !UPT ;  /* 0x00000007ff077290 */ /* 0x000fce00087fe4ff */
[----:B------:R3:W-:Y:S02]  /*02e0*/  UTMACCTL.PF [UR10] ;  /* 0x000000000a0079b9 */ /* 0x0007e40008040000 */
[----:B------:R3:W-:Y:S02]  /*02f0*/  UTMACCTL.PF [UR6] ;  /* 0x00000000060079b9 */ /* 0x0007e40008040000 */
[----:B---3--:R-:W-:Y:S01]  /*0300*/  NOP ;  /* 0x0000000000007918 */ /* 0x008fe20000000000 */
.L_x_5:
[----:B------:R-:W-:Y:S05]  /*0310*/  BSYNC.RECONVERGENT B0 ;  /* 0x0000000000007941 */ /* 0x000fea0003800200 */
.L_x_4:
[----:B------:R-:W-:Y:S04]  /*0320*/  BSSY.RECONVERGENT B0, `(.L_x_6) ;  /* 0x000000a000007945 */ /* 0x000fe80003800200 */
        /* <DEDUP_REMOVED lines=9> */
.L_x_7:
[----:B------:R-:W-:Y:S05]  /*03c0*/  BSYNC.RECONVERGENT B0 ;  /* 0x0000000000007941 */ /* 0x000fea0003800200 */
.L_x_6:
[----:B------:R-:W3:Y:S01]  /*03d0*/  LDCU.64 UR6, c[0x0][0x888] ;  /* 0x00011100ff0677ac */ /* 0x000ee20008000a00 */
[----:B------:R-:W-:Y:S02]  /*03e0*/  UISETP.EQ.U32.AND UP1, UPT, UR4, URZ, UPT ;  /* 0x000000ff0400728c */ /* 0x000fe4000bf22070 */
[----:B------:R-:W-:Y:S02]  /*03f0*/  UPLOP3.LUT UP2, UPT, UPT, UPT, UPT, 0x80, 0x8 ;  /* 0x000000000008789c */ /* 0x000fe40003f4f070 */
[----:B---3--:R-:W-:-:S04]  /*0400*/  UISETP.NE.U32.AND UP0, UPT, UR6, URZ, UPT ;  /* 0x000000ff0600728c */ /* 0x008fc8000bf05070 */
[----:B------:R-:W-:-:S04]  /*0410*/  UISETP.NE.AND.EX UP0, UPT, UR7, URZ, UPT, UP0 ;  /* 0x000000ff0700728c */ /* 0x000fc8000bf05300 */
[----:B------:R-:W-:-:S04]  /*0420*/  UISETP.EQ.OR.EX UP3, UPT, UR5, URZ, !UP0, UP1 ;  /* 0x000000ff0500728c */ /* 0x000fc8000c762710 */
[----:B------:R-:W-:-:S05]  /*0430*/  UP2UR UR50, UPR, URZ, 0x8 ;  /* 0x00000008ff327883 */ /* 0x000fca0008000000 */
[----:B------:R-:W-:Y:S07]  /*0440*/  BRA.U !UP3, `(.L_x_8) ;  /* 0x000000010b207547 */ /* 0x000fee000b800000 */
[----:B------:R-:W-:Y:S01]  /*0450*/  UISETP.NE.U32.AND UP2, UPT, UR4, URZ, UPT ;  /* 0x000000ff0400728c */ /* 0x000fe2000bf45070 */
[----:B-----5:R-:W-:Y:S01]  /*0460*/  FSETP.NEU.AND P0, PT, R35, RZ, PT ;  /* 0x000000ff2300720b */ /* 0x020fe20003f0d000 */
[----:B------:R-:W-:Y:S02]  /*0470*/  USEL UR4, URZ, 0xffffffff, UP0 ;  /* 0xffffffffff047887 */ /* 0x000fe40008000000 */
[----:B------:R-:W-:-:S10]  /*0480*/  UISETP.NE.AND.EX UP2, UPT, UR5, URZ, UPT, UP2 ;  /* 0x000000ff0500728c */ /* 0x000fd4000bf45320 */
[----:B------:R-:W-:Y:S01]  /*0490*/  VOTEU.ANY UP1, P0 ;  /* 0x0000000000ff7886 */ /* 0x000fe20000020100 */
[----:B------:R-:W-:-:S04]  /*04a0*/  @!UP2 USEL UR4, URZ, 0xffffffff, UP1 ;  /* 0xffffffffff04a887 */ /* 0x000fc80008800000 */
[----:B------:R-:W-:-:S04]  /*04b0*/  ULOP3.LUT UR4, UR4, 0x1, URZ, 0xc0, !UPT ;  /* 0x0000000104047892 */ /* 0x000fc8000f8ec0ff */
[----:B------:R-:W-:-:S11]  /*04c0*/  UISETP.NE.U32.AND UP2, UPT, UR4, 0x1, UPT ;  /* 0x000000010400788c */ /* 0x000fd6000bf45070 */
.L_x_8:
[----:B-12---:R-:W1:Y:S01]  /*04d0*/  SHFL.IDX PT, R2, R65, RZ, 0x1f ;  /* 0x00001fff41027589 */ /* 0x006e6200000e0000 */
[----:B------:R-:W-:-:S04]  /*04e0*/  UISETP.NE.AND UP1, UPT, UR8, 0x2, UPT ;  /* 0x000000020800788c */ /* 0x000fc8000bf25270 */
[----:B------:R-:W-:Y:S01]  /*04f0*/  USEL UR6, URZ, 0x1, UP1 ;  /* 0x00000001ff067887 */ /* 0x000fe20008800000 */
[----:B-1----:R-:W-:-:S13]  /*0500*/  ISETP.NE.AND P0, PT, R2, RZ, PT ;  /* 0x000000ff0200720c */ /* 0x002fda0003f05270 */
[----:B------:R-:W-:Y:S05]  /*0510*/  @P0 BRA `(.L_x_9) ;  /* 0x0000000400440947 */ /* 0x000fea0003800000 */
[----:B------:R-:W-:Y:S01]  /*0520*/  ELECT P0, URZ, PT ;  /* 0x0000000000ff782f */ /* 0x000fe20003800000 */
[----:B------:R-:W-:-:S12]  /*0530*/  BSSY.RECONVERGENT B0, `(.L_x_9) ;  /* 0x000004f000007945 */ /* 0x000fd80003800200 */
[----:B------:R-:W-:Y:S05]  /*0540*/  @!P0 BRA `(.L_x_10) ;  /* 0x0000000400348947 */ /* 0x000fea0003800000 */
[----:B------:R-:W1:Y:S01]  /*0550*/  S2UR UR5, SR_CgaCtaId ;  /* 0x00000000000579c3 */ /* 0x000e620000008800 */
[----:B------:R-:W-:Y:S01]  /*0560*/  UMOV UR7, 0x400 ;  /* 0x0000040000077882 */ /* 0x000fe20000000000 */
[----:B------:R-:W-:Y:S02]  /*0570*/  UMOV UR4, 0x1 ;  /* 0x0000000100047882 */ /* 0x000fe40000000000 */
[----:B------:R-:W-:-:S04]  /*0580*/  UIADD3 UR10, UPT, UPT, -UR4, 0x100000, URZ ;  /* 0x00100000040a7890 */ /* 0x000fc8000fffe1ff */
[----:B------:R-:W-:Y:S02]  /*0590*/  USHF.L.U32 UR11, UR10, 0xb, URZ ;  /* 0x0000000b0a0b7899 */ /* 0x000fe400080006ff */
[----:B------:R-:W-:Y:S02]  /*05a0*/  USHF.L.U32 UR10, UR10, 0x1, URZ ;  /* 0x000000010a0a7899 */ /* 0x000fe400080006ff */
[----:B-1----:R-:W-:Y:S01]  /*05b0*/  ULEA UR5, UR5, UR7, 0x18 ;  /* 0x0000000705057291 */ /* 0x002fe2000f8ec0ff */
[----:B------:R-:W1:Y:S11]  /*05c0*/  FENCE.VIEW.ASYNC.S ;  /* 0x00000000000073c6 */ /* 0x000e760000000000 */
[----:B-1----:R1:W2:Y:S01]  /*05d0*/  SYNCS.EXCH.64 URZ, [UR5], UR10 ;  /* 0x0000000a05ff75b2 */ /* 0x0022a20008000100 */
[----:B------:R1:W3:Y:S01]  /*05e0*/  SYNCS.EXCH.64 URZ, [UR5+0x110], UR10 ;  /* 0x0001100a05ff75b2 */ /* 0x0002e20008000100 */
[----:B------:R1:W4:Y:S01]  /*05f0*/  SYNCS.EXCH.64 URZ, [UR5+0x8], UR10 ;  /* 0x0000080a05ff75b2 */ /* 0x0003220008000100 */
[----:B------:R1:W1:Y:S01]  /*0600*/  SYNCS.EXCH.64 URZ, [UR5+0x118], UR10 ;  /* 0x0001180a05ff75b2 */ /* 0x0002620008000100 */
        /* <DEDUP_REMOVED lines=64> */
[----:B--234-:R-:W-:Y:S01]  /*0a10*/  NOP ;  /* 0x0000000000007918 */ /* 0x01cfe20000000000 */
.L_x_10:
[----:B-1----:R-:W-:Y:S05]  /*0a20*/  BSYNC.RECONVERGENT B0 ;  /* 0x0000000000007941 */ /* 0x002fea0003800200 */
.L_x_9:
[----:B------:R-:W1:Y:S01]  /*0a30*/  SHFL.IDX PT, R2, R65, RZ, 0x1f ;  /* 0x00001fff41027589 */ /* 0x000e6200000e0000 */
[----:B------:R-:W-:Y:S01]  /*0a40*/  NOP ;  /* 0x0000000000007918 */ /* 0x000fe20000000000 */
[----:B-1----:R-:W-:-:S13]  /*0a50*/  ISETP.NE.AND P0, PT, R2, 0x1, PT ;  /* 0x000000010200780c */ /* 0x002fda0003f05270 */
[----:B------:R-:W-:Y:S05]  /*0a60*/  @P0 BRA `(.L_x_11) ;  /* 0x0000000000580947 */ /* 0x000fea0003800000 */
[----:B------:R-:W1:Y:S01]  /*0a70*/  S2UR UR7, SR_CgaCtaId ;  /* 0x00000000000779c3 */ /* 0x000e620000008800 */
[----:B------:R-:W-:Y:S01]  /*0a80*/  UMOV UR9, 0x400 ;  /* 0x0000040000097882 */ /* 0x000fe20000000000 */
[----:B------:R-:W-:Y:S01]  /*0a90*/  UMOV UR5, 0x20 ;  /* 0x0000002000057882 */ /* 0x000fe20000000000 */
[----:B------:R-:W-:Y:S01]  /*0aa0*/  UMOV UR4, 0x80 ;  /* 0x0000008000047882 */ /* 0x000fe20000000000 */
[----:B------:R-:W-:-:S04]  /*0ab0*/  UIADD3 UR10, UPT, UPT, -UR5, 0x100000, URZ ;  /* 0x00100000050a7890 */ /* 0x000fc8000fffe1ff */
[----:B------:R-:W-:Y:S02]  /*0ac0*/  USHF.L.U32 UR11, UR10, 0xb, URZ ;  /* 0x0000000b0a0b7899 */ /* 0x000fe400080006ff */
[----:B------:R-:W-:Y:S02]  /*0ad0*/  USHF.L.U32 UR10, UR10, 0x1, URZ ;  /* 0x000000010a0a7899 */ /* 0x000fe400080006ff */
[----:B------:R-:W-:-:S04]  /*0ae0*/  UIADD3 UR4, UPT, UPT, -UR4, 0x100000, URZ ;  /* 0x0010000004047890 */ /* 0x000fc8000fffe1ff */
[----:B------:R-:W-:Y:S02]  /*0af0*/  USHF.L.U32 UR5, UR4, 0xb, URZ ;  /* 0x0000000b04057899 */ /* 0x000fe400080006ff */
[----:B------:R-:W-:Y:S01]  /*0b00*/  USHF.L.U32 UR4, UR4, 0x1, URZ ;  /* 0x0000000104047899 */ /* 0x000fe200080006ff */
[----:B------:R-:W-:Y:S01]  /*0b10*/  ELECT P0, URZ, PT ;  /* 0x0000000000ff782f */ /* 0x000fe20003800000 */
[----:B-1----:R-:W-:Y:S01]  /*0b20*/  ULEA UR7, UR7, UR9, 0x18 ;  /* 0x0000000907077291 */ /* 0x002fe2000f8ec0ff */
[----:B------:R-:W1:Y:S11]  /*0b30*/  FENCE.VIEW.ASYNC.S ;  /* 0x00000000000073c6 */ /* 0x000e760000000000 */
[----:B-1----:R1:W2:Y:S01]  /*0b40*/  SYNCS.EXCH.64 URZ, [UR7+0x220], UR10 ;  /* 0x0002200a07ff75b2 */ /* 0x0022a20008000100 */
[----:B------:R1:W3:Y:S01]  /*0b50*/  SYNCS.EXCH.64 URZ, [UR7+0x240], UR4 ;  /* 0x0002400407ff75b2 */ /* 0x0002e20008000100 */
[----:B------:R1:W4:Y:S01]  /*0b60*/  SYNCS.EXCH.64 URZ, [UR7+0x228], UR10 ;  /* 0x0002280a07ff75b2 */ /* 0x0003220008000100 */
[----:B------:R1:W1:Y:S01]  /*0b70*/  SYNCS.EXCH.64 URZ, [UR7+0x248], UR4 ;  /* 0x0002480407ff75b2 */ /* 0x0002620008000100 */
[----:B------:R1:W1:Y:S01]  /*0b80*/  SYNCS.EXCH.64 URZ, [UR7+0x230], UR10 ;  /* 0x0002300a07ff75b2 */ /* 0x0002620008000100 */
[----:B------:R1:W1:Y:S01]  /*0b90*/  SYNCS.EXCH.64 URZ, [UR7+0x250], UR4 ;  /* 0x0002500407ff75b2 */ /* 0x0002620008000100 */
[----:B------:R1:W1:Y:S01]  /*0ba0*/  SYNCS.EXCH.64 URZ, [UR7+0x238], UR10 ;  /* 0x0002380a07ff75b2 */ /* 0x0002620008000100 */
[----:B------:R1:W1:Y:S01]  /*0bb0*/  SYNCS.EXCH.64 URZ, [UR7+0x258], UR4 ;  /* 0x0002580407ff75b2 */ /* 0x0002620008000100 */
[----:B------:R-:W-:Y:S01]  /*0bc0*/  NOP ;  /* 0x0000000000007918 */ /* 0x000fe20000000000 */
.L_x_11:
[----:B------:R-:W2:Y:S01]  /*0bd0*/  SHFL.IDX PT, R2, R65, RZ, 0x1f ;  /* 0x00001fff41027589 */ /* 0x000ea200000e0000 */
[----:B------:R-:W-:Y:S01]  /*0be0*/  NOP ;  /* 0x0000000000007918 */ /* 0x000fe20000000000 */
[----:B--2---:R-:W-:-:S13]  /*0bf0*/  ISETP.NE.AND P0, PT, R2, 0x3, PT ;  /* 0x000000030200780c */ /* 0x004fda0003f05270 */
[----:B------:R-:W-:Y:S05]  /*0c00*/  @P0 BRA `(.L_x_12) ;  /* 0x0000000000300947 */ /* 0x000fea0003800000 */
[----:B-1----:R-:W1:Y:S01]  /*0c10*/  S2UR UR5, SR_CgaCtaId ;  /* 0x00000000000579c3 */ /* 0x002e620000008800 */
[----:B------:R-:W-:Y:S01]  /*0c20*/  UMOV UR7, 0x400 ;  /* 0x0000040000077882 */ /* 0x000fe20000000000 */
[----:B------:R-:W-:Y:S01]  /*0c30*/  UMOV UR4, 0x20 ;  /* 0x0000002000047882 */ /* 0x000fe20000000000 */
[----:B------:R-:W-:Y:S01]  /*0c40*/  ELECT P0, URZ, PT ;  /* 0x0000000000ff782f */ /* 0x000fe20003800000 */
[----:B------:R-:W-:-:S04]  /*0c50*/  UIADD3 UR10, UPT, UPT, -UR4, 0x100000, URZ ;  /* 0x00100000040a7890 */ /* 0x000fc8000fffe1ff */
[----:B------:R-:W-:Y:S02]  /*0c60*/  USHF.L.U32 UR11, UR10, 0xb, URZ ;  /* 0x0000000b0a0b7899 */ /* 0x000fe400080006ff */
[----:B------:R-:W-:Y:S02]  /*0c70*/  USHF.L.U32 UR10, UR10, 0x1, URZ ;  /* 0x000000010a0a7899 */ /* 0x000fe400080006ff */
[----:B-1----:R-:W-:Y:S01]  /*0c80*/  ULEA UR5, UR5, UR7, 0x18 ;  /* 0x0000000705057291 */ /* 0x002fe2000f8ec0ff */
[----:B------:R-:W1:Y:S11]  /*0c90*/  FENCE.VIEW.ASYNC.S ;  /* 0x00000000000073c6 */ /* 0x000e760000000000 */
[----:B-1----:R2:W1:Y:S01]  /*0ca0*/  SYNCS.EXCH.64 URZ, [UR5+0x260], UR10 ;  /* 0x0002600a05ff75b2 */ /* 0x0024620008000100 */
[----:B------:R2:W1:Y:S02]  /*0cb0*/  SYNCS.EXCH.64 URZ, [UR5+0x268], UR10 ;  /* 0x0002680a05ff75b2 */ /* 0x0004640008000100 */
[----:B--2---:R-:W-:Y:S01]  /*0cc0*/  NOP ;  /* 0x0000000000007918 */ /* 0x004fe20000000000 */
.L_x_12:
[----:B------:R-:W2:Y:S01]  /*0cd0*/  SHFL.IDX PT, R2, R65, RZ, 0x1f ;  /* 0x00001fff41027589 */ /* 0x000ea200000e0000 */
[----:B------:R-:W-:Y:S01]  /*0ce0*/  NOP ;  /* 0x0000000000007918 */ /* 0x000fe20000000000 */
[----:B--2---:R-:W-:-:S13]  /*0cf0*/  ISETP.NE.AND P0, PT, R2, 0x4, PT ;  /* 0x000000040200780c */ /* 0x004fda0003f05270 */
[----:B------:R-:W-:Y:S05]  /*0d00*/  @P0 BRA `(.L_x_13) ;  /* 0x00000000004c0947 */ /* 0x000fea0003800000 */
[----:B-1----:R-:W1:Y:S01]  /*0d10*/  S2UR UR5, SR_CgaCtaId ;  /* 0x00000000000579c3 */ /* 0x002e620000008800 */
[----:B------:R-:W-:Y:S01]  /*0d20*/  UMOV UR9, 0x100 ;  /* 0x0000010000097882 */ /* 0x000fe20000000000 */
[----:B------:R-:W-:Y:S01]  /*0d30*/  UMOV UR7, 0x400 ;  /* 0x0000040000077882 */ /* 0x000fe20000000000 */
[----:B------:R-:W-:Y:S01]  /*0d40*/  USEL UR9, UR9, 0xe0, UP2 ;  /* 0x000000e009097887 */ /* 0x000fe20009000000 */
[----:B------:R-:W-:Y:S01]  /*0d50*/  UMOV UR4, 0x1 ;  /* 0x0000000100047882 */ /* 0x000fe20000000000 */
[----:B------:R-:W-:Y:S01]  /*0d60*/  ELECT P0, URZ, PT ;  /* 0x0000000000ff782f */ /* 0x000fe20003800000 */
[----:B------:R-:W-:-:S04]  /*0d70*/  UIADD3 UR10, UPT, UPT, -UR4, 0x100000, URZ ;  /* 0x00100000040a7890 */ /* 0x000fc8000fffe1ff */
[----:B------:R-:W-:Y:S02]  /*0d80*/  USHF.L.U32 UR11, UR10, 0xb, URZ ;  /* 0x0000000b0a0b7899 */ /* 0x000fe400080006ff */
[----:B------:R-:W-:Y:S02]  /*0d90*/  USHF.L.U32 UR10, UR10, 0x1, URZ ;  /* 0x000000010a0a7899 */ /* 0x000fe400080006ff */
[----:B------:R-:W-:-:S04]  /*0da0*/  UIADD3 UR12, UPT, UPT, -UR9, 0x100000, URZ ;  /* 0x00100000090c7890 */ /* 0x000fc8000fffe1ff */
[----:B------:R-:W-:Y:S02]  /*0db0*/  USHF.L.U32 UR13, UR12, 0xb, URZ ;  /* 0x0000000b0c0d7899 */ /* 0x000fe400080006ff */
[----:B------:R-:W-:Y:S02]  /*0dc0*/  USHF.L.U32 UR12, UR12, 0x1, URZ ;  /* 0x000000010c0c7899 */ /* 0x000fe400080006ff */
[----:B-1----:R-:W-:Y:S01]  /*0dd0*/  ULEA UR5, UR5, UR7, 0x18 ;  /* 0x0000000705057291 */ /* 0x002fe2000f8ec0ff */
[----:B------:R-:W1:Y:S11]  /*0de0*/  FENCE.VIEW.ASYNC.S ;  /* 0x00000000000073c6 */ /* 0x000e760000000000 */
[----:B-1----:R2:W1:Y:S01]  /*0df0*/  SYNCS.EXCH.64 URZ, [UR5+0x270], UR10 ;  /* 0x0002700a05ff75b2 */ /* 0x0024620008000100 */
[----:B------:R2:W1:Y:S01]  /*0e00*/  SYNCS.EXCH.64 URZ, [UR5+0x280], UR12 ;  /* 0x0002800c05ff75b2 */ /* 0x0004620008000100 */
[----:B------:R2:W1:Y:S01]  /*0e10*/  SYNCS.EXCH.64 URZ, [UR5+0x278], UR10 ;  /* 0x0002780a05ff75b2 */ /* 0x0004620008000100 */
[----:B------:R2:W1:Y:S02]  /*0e20*/  SYNCS.EXCH.64 URZ, [UR5+0x288], UR12 ;  /* 0x0002880c05ff75b2 */ /* 0x0004640008000100 */
[----:B--2---:R-:W-:Y:S01]  /*0e30*/  NOP ;  /* 0x0000000000007918 */ /* 0x004fe20000000000 */
.L_x_13:
[----:B------:R-:W2:Y:S01]  /*0e40*/  SHFL.IDX PT, R2, R65, RZ, 0x1f ;  /* 0x00001fff41027589 */ /* 0x000ea200000e0000 */
[----:B------:R-:W-:Y:S01]  /*0e50*/  NOP ;  /* 0x0000000000007918 */ /* 0x000fe20000000000 */
[----:B--2---:R-:W-:-:S13]  /*0e60*/  ISETP.NE.AND P0, PT, R2, 0x5, PT ;  /* 0x000000050200780c */ /* 0x004fda0003f05270 */
[----:B------:R-:W-:Y:S05]  /*0e70*/  @P0 BRA `(.L_x_14) ;  /* 0x0000000000580947 */ /* 0x000fea0003800000 */
[----:B-1----:R-:W1:Y:S01]  /*0e80*/  S2UR UR7, SR_CgaCtaId ;  /* 0x00000000000779c3 */ /* 0x002e620000008800 */
        /* <DEDUP_REMOVED lines=12> */
[----:B-1----:R2:W1:Y:S01]  /*0f50*/  SYNCS.EXCH.64 URZ, [UR7+0x290], UR10 ;  /* 0x0002900a07ff75b2 */ /* 0x0024620008000100 */
[----:B------:R2:W1:Y:S01]  /*0f60*/  SYNCS.EXCH.64 URZ, [UR7+0x2b0], UR4 ;  /* 0x0002b00407ff75b2 */ /* 0x0004620008000100 */
[----:B------:R2:W1:Y:S01]  /*0f70*/  SYNCS.EXCH.64 URZ, [UR7+0x298], UR10 ;  /* 0x0002980a07ff75b2 */ /* 0x0004620008000100 */
[----:B------:R2:W1:Y:S01]  /*0f80*/  SYNCS.EXCH.64 URZ, [UR7+0x2b8], UR4 ;  /* 0x0002b80407ff75b2 */ /* 0x0004620008000100 */
[----:B------:R2:W1:Y:S01]  /*0f90*/  SYNCS.EXCH.64 URZ, [UR7+0x2a0], UR10 ;  /* 0x0002a00a07ff75b2 */ /* 0x0004620008000100 */
[----:B------:R2:W1:Y:S01]  /*0fa0*/  SYNCS.EXCH.64 URZ, [UR7+0x2c0], UR4 ;  /* 0x0002c00407ff75b2 */ /* 0x0004620008000100 */
[----:B------:R2:W1:Y:S01]  /*0fb0*/  SYNCS.EXCH.64 URZ, [UR7+0x2a8], UR10 ;  /* 0x0002a80a07ff75b2 */ /* 0x0004620008000100 */
[----:B------:R2:W1:Y:S02]  /*0fc0*/  SYNCS.EXCH.64 URZ, [UR7+0x2c8], UR4 ;  /* 0x0002c80407ff75b2 */ /* 0x0004640008000100 */
[----:B--2---:R-:W-:Y:S01]  /*0fd0*/  NOP ;  /* 0x0000000000007918 */ /* 0x004fe20000000000 */
.L_x_14:
        /* <DEDUP_REMOVED lines=18> */
.L_x_15:
[----:B-1----:R-:W1:Y:S01]  /*1100*/  S2UR UR5, SR_CTAID.X ;  /* 0x00000000000579c3 */ /* 0x002e620000002500 */
[----:B------:R-:W-:-:S05]  /*1110*/  CS2R.32 R60, SR_CgaSize ;  /* 0x00000000003c7805 */ /* 0x000fca0000008a00 */
[----:B------:R-:W-:-:S05]  /*1120*/  IMAD R60, R60, -0xa0, RZ ;  /* 0xffffff603c3c7824 */ /* 0x000fca00078e02ff */
[----:B------:R-:W-:-:S14]  /*1130*/  R2UR UR9, R60 ;  /* 0x000000003c0972ca */ /* 0x000fdc00000e0000 */
[----:B------:R-:W2:Y:S01]  /*1140*/  LDCU UR9, c[0x0][UR9+0x2b0] ;  /* 0x00005600090977ac */ /* 0x000ea20008000800 */
[----:B------:R-:W-:Y:S01]  /*1150*/  NOP ;  /* 0x0000000000007918 */ /* 0x000fe20000000000 */
[----:B------:R-:W-:-:S05]  /*1160*/  CS2R.32 R60, SR_CgaSize ;  /* 0x00000000003c7805 */ /* 0x000fca0000008a00 */
[----:B------:R-:W-:-:S05]  /*1170*/  IMAD R60, R60, -0xa0, RZ ;  /* 0xffffff603c3c7824 */ /* 0x000fca00078e02ff */
[----:B------:R-:W-:-:S14]  /*1180*/  R2UR UR7, R60 ;  /* 0x000000003c0772ca */ /* 0x000fdc00000e0000 */
[----:B------:R-:W3:Y:S01]  /*1190*/  LDCU UR7, c[0x0][UR7+0x2b4] ;  /* 0x00005680070777ac */ /* 0x000ee20008000800 */
[----:B------:R-:W4:Y:S08]  /*11a0*/  S2UR UR4, SR_CTAID.Y ;  /* 0x00000000000479c3 */ /* 0x000f300000002600 */
[----:B------:R-:W3:Y:S01]  /*11b0*/  LDC R9, c[0x0][0xb24] ;  /* 0x0002c900ff097b82 */ /* 0x000ee20000000800 */
[----:B-1----:R-:W-:-:S02]  /*11c0*/  I2FP.F32.U32 R4, UR5 ;  /* 0x0000000500047c45 */ /* 0x002fc40008201000 */
[----:B------:R-:W-:-:S05]  /*11d0*/  CS2R.32 R5, SR_CgaSize ;  /* 0x0000000000057805 */ /* 0x000fca0000008a00 */
[----:B------:R-:W-:-:S06]  /*11e0*/  IMAD R5, R5, -0xa0, RZ ;  /* 0xffffff6005057824 */ /* 0x000fcc00078e02ff */
[----:B------:R-:W1:Y:S01]  /*11f0*/  LDC R5, c[0x0][R5+0x2a0] ;  /* 0x0000a80005057b82 */ /* 0x000e620000000800 */
[----:B------:R-:W-:Y:S01]  /*1200*/  MOV R21, UR5 ;  /* 0x0000000500157c02 */ /* 0x000fe20008000f00 */
[----:B--2---:R-:W-:Y:S01]  /*1210*/  FMUL R4, R4, UR9 ;  /* 0x0000000904047c20 */ /* 0x004fe20008400000 */
[----:B----4-:R-:W-:Y:S02]  /*1220*/  I2FP.F32.U32 R2, UR4 ;  /* 0x0000000400027c45 */ /* 0x010fe40008201000 */
[----:B------:R-:W-:-:S05]  /*1230*/  CS2R.32 R3, SR_CgaSize ;  /* 0x0000000000037805 */ /* 0x000fca0000008a00 */
[----:B------:R-:W-:-:S06]  /*1240*/  IMAD R3, R3, -0xa0, RZ ;  /* 0xffffff6003037824 */ /* 0x000fcc00078e02ff */
[----:B------:R-:W2:Y:S01]  /*1250*/  LDC R3, c[0x0][R3+0x2a4] ;  /* 0x0000a90003037b82 */ /* 0x000ea20000000800 */
[----:B------:R-:W4:Y:S01]  /*1260*/  F2I.U32.TRUNC.NTZ R60, R4 ;  /* 0x00000004003c7305 */ /* 0x000f22000020f000 */
[----:B------:R-:W-:Y:S01]  /*1270*/  MOV R20, UR4 ;  /* 0x0000000400147c02 */ /* 0x000fe20008000f00 */
[----:B---3--:R-:W-:-:S05]  /*1280*/  FMUL R2, R2, UR7 ;  /* 0x0000000702027c20 */ /* 0x008fca0008400000 */
[----:B------:R-:W-:Y:S01]  /*1290*/  BAR.SYNC.DEFER_BLOCKING 0x0 ;  /* 0x0000000000007b1d */ /* 0x000fe20000010000 */
[----:B------:R-:W-:-:S05]  /*12a0*/  ISETP.GE.AND P0, PT, R9, 0x1, PT ;  /* 0x000000010900780c */ /* 0x000fca0003f06270 */
[----:B------:R-:W3:Y:S02]  /*12b0*/  F2I.U32.TRUNC.NTZ R58, R2 ;  /* 0x00000002003a7305 */ /* 0x000ee4000020f000 */
[----:B------:R-:W2:Y:S01]  /*12c0*/  S2UR UR36, SR_CTAID.Z ;  /* 0x00000000002479c3 */ /* 0x000ea20000002700 */
[----:B----4-:R-:W-:-:S05]  /*12d0*/  IADD3 R60, PT, PT, -R60, RZ, RZ ;  /* 0x000000ff3c3c7210 */ /* 0x010fca0007ffe1ff */
[----:B-1----:R-:W-:Y:S01]  /*12e0*/  IMAD R60, R5, R60, UR5 ;  /* 0x00000005053c7e24 */ /* 0x002fe2000f8e023c */
[----:B---3--:R-:W-:-:S05]  /*12f0*/  IADD3 R58, PT, PT, -R58, RZ, RZ ;  /* 0x000000ff3a3a7210 */ /* 0x008fca0007ffe1ff */
[----:B--2---:R-:W-:Y:S01]  /*1300*/  IMAD R58, R3, R58, UR4 ;  /* 0x00000004033a7e24 */ /* 0x004fe2000f8e023a */
[----:B------:R-:W-:Y:S06]  /*1310*/  @!P0 BRA `(.L_x_16) ;  /* 0x0000000000b88947 */ /* 0x000fec0003800000 */
[----:B------:R-:W1:Y:S01]  /*1320*/  LDC.64 R4, c[0x0][0xb18] ;  /* 0x0002c600ff047b82 */ /* 0x000e620000000a00 */
[----:B------:R-:W-:-:S07]  /*1330*/  ISETP.NE.AND P0, PT, R9, 0x1, PT ;  /* 0x000000010900780c */ /* 0x000fce0003f05270 */
[----:B------:R-:W2:Y:S08]  /*1340*/  LDC R10, c[0x0][0xb0c] ;  /* 0x0002c300ff0a7b82 */ /* 0x000eb00000000800 */
[----:B------:R-:W3:Y:S08]  /*1350*/  LDC R11, c[0x0][0x370] ;  /* 0x0000dc00ff0b7b82 */ /* 0x000ef00000000800 */
[----:B------:R-:W4:Y:S01]  /*1360*/  LDC R12, c[0x0][0x374] ;  /* 0x0000dd00ff0c7b82 */ /* 0x000f220000000800 */
[----:B-1----:R-:W-:-:S07]  /*1370*/  ISETP.NE.AND P1, PT, R4, 0x1, PT ;  /* 0x000000010400780c */ /* 0x002fce0003f25270 */
[----:B------:R-:W3:Y:S01]  /*1380*/  LDC.64 R6, c[0x0][0xb10] ;  /* 0x0002c400ff067b82 */ /* 0x000ee20000000a00 */
[----:B--2---:R-:W-:-:S07]  /*1390*/  ISETP.NE.AND P2, PT, R10, 0x1, PT ;  /* 0x000000010a00780c */ /* 0x004fce0003f45270 */
[----:B------:R-:W1:Y:S08]  /*13a0*/  LDC R8, c[0x0][0xb20] ;  /* 0x0002c800ff087b82 */ /* 0x000e700000000800 */
[----:B------:R-:W2:Y:S01]  /*13b0*/  LDC.64 R2, c[0x0][0xb28] ;  /* 0x0002ca00ff027b82 */ /* 0x000ea20000000a00 */
[----:B----4-:R-:W-:-:S04]  /*13c0*/  IMAD.HI.U32 R13, R12, R5, RZ ;  /* 0x000000050c0d7227 */ /* 0x010fc800078e00ff */
[----:B------:R-:W-:-:S04]  /*13d0*/  IMAD.HI.U32 R5, R20, R5, RZ ;  /* 0x0000000514057227 */ /* 0x000fc800078e00ff */
[----:B---3--:R-:W-:-:S04]  /*13e0*/  IMAD.HI.U32 R14, R11, R6, RZ ;  /* 0x000000060b0e7227 */ /* 0x008fc800078e00ff */
[C---:B------:R-:W-:Y:S01]  /*13f0*/  IMAD.HI.U32 R16, R21.reuse, R6, RZ ;  /* 0x0000000615107227 */ /* 0x040fe200078e00ff */
[-C--:B------:R-:W-:Y:S02]  /*1400*/  @P2 SHF.R.U32.HI R11, RZ, R7.reuse, R14 ;  /* 0x00000007ff0b2219 */ /* 0x080fe4000001160e */
[-C--:B-1----:R-:W-:Y:S02]  /*1410*/  @P1 SHF.R.U32.HI R12, RZ, R8.reuse, R13 ;  /* 0x00000008ff0c1219 */ /* 0x082fe4000001160d */
[----:B------:R-:W-:Y:S02]  /*1420*/  SHF.R.U32.HI R5, RZ, R8, R5 ;  /* 0x00000008ff057219 */ /* 0x000fe40000011605 */
[----:B------:R-:W-:Y:S02]  /*1430*/  SHF.R.U32.HI R16, RZ, R7, R16 ;  /* 0x00000007ff107219 */ /* 0x000fe40000011610 */
[----:B------:R-:W-:Y:S01]  /*1440*/  SEL R5, R20, R5, !P1 ;  /* 0x0000000514057207 */ /* 0x000fe20004800000 */
[----:B--2---:R-:W-:Y:S01]  /*1450*/  IMAD.HI.U32 R14, R12, R2, RZ ;  /* 0x000000020c0e7227 */ /* 0x004fe200078e00ff */
[----:B------:R-:W-:-:S02]  /*1460*/  SEL R7, R21, R16, !P2 ;  /* 0x0000001015077207 */ /* 0x000fc40005000000 */
[----:B------:R-:W-:Y:S01]  /*1470*/  IADD3 R13, PT, PT, -R5, RZ, RZ ;  /* 0x000000ff050d7210 */ /* 0x000fe20007ffe1ff */
[----:B------:R-:W-:Y:S01]  /*1480*/  IMAD.HI.U32 R6, R11, R2, RZ ;  /* 0x000000020b067227 */ /* 0x000fe200078e00ff */
[----:B------:R-:W-:-:S03]  /*1490*/  @P0 SHF.R.U32.HI R12, RZ, R3, R14 ;  /* 0x00000003ff0c0219 */ /* 0x000fc6000001160e */
[----:B------:R-:W-:Y:S01]  /*14a0*/  IMAD R13, R4, R13, R20 ;  /* 0x0000000d040d7224 */ /* 0x000fe200078e0214 */
[----:B------:R-:W-:Y:S01]  /*14b0*/  @P0 SHF.R.U32.HI R11, RZ, R3, R6 ;  /* 0x00000003ff0b0219 */ /* 0x000fe20000011606 */
[----:B------:R-:W-:-:S04]  /*14c0*/  IMAD R12, R12, R9, RZ ;  /* 0x000000090c0c7224 */ /* 0x000fc800078e02ff */
[----:B------:R-:W-:Y:S01]  /*14d0*/  IMAD R6, R11, R9, RZ ;  /* 0x000000090b067224 */ /* 0x000fe200078e02ff */
[----:B------:R-:W-:-:S04]  /*14e0*/  ISETP.GE.AND P1, PT, R5, R12, PT ;  /* 0x0000000c0500720c */ /* 0x000fc80003f26270 */
[----:B------:R-:W-:Y:S01]  /*14f0*/  ISETP.GE.OR P1, PT, R7, R6, P1 ;  /* 0x000000060700720c */ /* 0x000fe20000f26670 */
[----:B------:R-:W-:-:S05]  /*1500*/  IMAD.HI.U32 R6, R5, R2, RZ ;  /* 0x0000000205067227 */ /* 0x000fca00078e00ff */
[----:B------:R-:W-:-:S04]  /*1510*/  SHF.R.U32.HI R6, RZ, R3, R6 ;  /* 0x00000003ff067219 */ /* 0x000fc80000011606 */
[----:B------:R-:W-:-:S03]  /*1520*/  SEL R6, R5, R6, !P0 ;  /* 0x0000000605067207 */ /* 0x000fc60004000000 */
[----:B------:R-:W-:Y:S01]  /*1530*/  @!P1 IMAD.HI.U32 R8, R7, R2, RZ ;  /* 0x0000000207089227 */ /* 0x000fe200078e00ff */
[----:B------:R-:W-:-:S04]  /*1540*/  IADD3 R2, PT, PT, -R6, RZ, RZ ;  /* 0x000000ff06027210 */ /* 0x000fc80007ffe1ff */
[----:B------:R-:W-:Y:S01]  /*1550*/  @!P1 SHF.R.U32.HI R8, RZ, R3, R8 ;  /* 0x00000003ff089219 */ /* 0x000fe20000011608 */
[----:B------:R-:W-:-:S03]  /*1560*/  IMAD R2, R9, R2, R5 ;  /* 0x0000000209027224 */ /* 0x000fc600078e0205 */
[----:B------:R-:W-:-:S05]  /*1570*/  @!P1 SEL R3, R7, R8, !P0 ;  /* 0x0000000807039207 */ /* 0x000fca0004000000 */
[--C-:B------:R-:W-:Y:S02]  /*1580*/  @!P1 IMAD.IADD R6, R6, 0x1, -R3.reuse ;  /* 0x0000000106069824 */ /* 0x100fe400078e0a03 */
[----:B------:R-:W-:Y:S01]  /*1590*/  @!P1 IMAD R3, R2, R11, R3 ;  /* 0x0000000b02039224 */ /* 0x000fe200078e0203 */
[----:B------:R-:W-:Y:S01]  /*15a0*/  IADD3 R2, PT, PT, -R7, RZ, RZ ;  /* 0x000000ff07027210 */ /* 0x000fe20007ffe1ff */
[----:B------:R-:W-:Y:S02]  /*15b0*/  @!P1 IMAD R5, R6, R9, R7 ;  /* 0x0000000906059224 */ /* 0x000fe400078e0207 */
[----:B------:R-:W-:Y:S02]  /*15c0*/  @!P1 IMAD.MOV.U32 R7, RZ, RZ, R3 ;  /* 0x000000ffff079224 */ /* 0x000fe400078e0003 */
[----:B------:R-:W-:Y:S02]  /*15d0*/  IMAD R2, R10, R2, R21 ;  /* 0x000000020a027224 */ /* 0x000fe400078e0215 */
[----:B------:R-:W-:-:S02]  /*15e0*/  IMAD R20, R5, R4, R13 ;  /* 0x0000000405147224 */ /* 0x000fc400078e020d */
[----:B------:R-:W-:Y:S02]  /*15f0*/  IMAD R21, R7, R10, R2 ;  /* 0x0000000a07157224 */ /* 0x000fe400078e0202 */
.L_x_16:
[----:B------:R-:W1:Y:S01]  /*1600*/  LDCU UR4, c[0x0][0xb30] ;  /* 0x00016600ff0477ac */ /* 0x000e620008000800 */
[----:B------:R-:W2:Y:S08]  /*1610*/  S2UR UR37, SR_CgaCtaId ;  /* 0x00000000002579c3 */ /* 0x000eb00000008800 */
[----:B------:R-:W3:Y:S01]  /*1620*/  LDC R26, c[0x0][0xb24] ;  /* 0x0002c900ff1a7b82 */ /* 0x000ee20000000800 */
[----:B-1----:R-:W-:-:S09]  /*1630*/  UISETP.NE.AND UP1, UPT, UR4, 0x1, UPT ;  /* 0x000000010400788c */ /* 0x002fd2000bf25270 */
[----:B--2---:R-:W-:Y:S05]  /*1640*/  BRA.U UP1, `(.L_x_17) ;  /* 0x0000000101407547 */ /* 0x004fea000b800000 */
[----:B------:R-:W1:Y:S08]  /*1650*/  LDC.64 R4, c[0x0][0xb10] ;  /* 0x0002c400ff047b82 */ /* 0x000e700000000a00 */
[----:B------:R-:W2:Y:S08]  /*1660*/  LDC.64 R2, c[0x0][0xb18] ;  /* 0x0002c600ff027b82 */ /* 0x000eb00000000a00 */
[----:B------:R-:W4:Y:S08]  /*1670*/  LDC R6, c[0x0][0xb20] ;  /* 0x0002c800ff067b82 */ /* 0x000f300000000800 */
[----:B------:R-:W3:Y:S01]  /*1680*/  LDC R8, c[0x0][0xb0c] ;  /* 0x0002c300ff087b82 */ /* 0x000ee20000000800 */
[----:B-1----:R-:W-:-:S05]  /*1690*/  IMAD.HI.U32 R4, R21, R4, RZ ;  /* 0x0000000415047227 */ /* 0x002fca00078e00ff */
[----:B------:R-:W-:Y:S01]  /*16a0*/  SHF.R.U32.HI R4, RZ, R5, R4 ;  /* 0x00000005ff047219 */ /* 0x000fe20000011604 */
[----:B--2---:R-:W-:Y:S01]  /*16b0*/  IMAD.HI.U32 R3, R20, R3, RZ ;  /* 0x0000000314037227 */ /* 0x004fe200078e00ff */
[----:B------:R-:W-:-:S04]  /*16c0*/  ISETP.NE.AND P0, PT, R2, 0x1, PT ;  /* 0x000000010200780c */ /* 0x000fc80003f05270 */
[----:B----4-:R-:W-:-:S04]  /*16d0*/  SHF.R.U32.HI R3, RZ, R6, R3 ;  /* 0x00000006ff037219 */ /* 0x010fc80000011603 */
[----:B------:R-:W-:Y:S02]  /*16e0*/  SEL R3, R20, R3, !P0 ;  /* 0x0000000314037207 */ /* 0x000fe40004000000 */
[----:B---3--:R-:W-:-:S04]  /*16f0*/  ISETP.NE.AND P1, PT, R8, 0x1, PT ;  /* 0x000000010800780c */ /* 0x008fc80003f25270 */
[----:B------:R-:W-:-:S05]  /*1700*/  SEL R4, R21, R4, !P1 ;  /* 0x0000000415047207 */ /* 0x000fca0004800000 */
[----:B------:R-:W-:Y:S02]  /*1710*/  IMAD.IADD R5, R3, 0x1, -R4 ;  /* 0x0000000103057824 */ /* 0x000fe400078e0a04 */
[----:B------:R-:W-:Y:S02]  /*1720*/  IMAD.IADD R3, R4, 0x1, -R3 ;  /* 0x0000000104037824 */ /* 0x000fe400078e0a03 */
[----:B------:R-:W-:Y:S02]  /*1730*/  IMAD R21, R5, R8, R21 ;  /* 0x0000000805157224 */ /* 0x000fe400078e0215 */
[----:B------:R-:W-:-:S07]  /*1740*/  IMAD R20, R3, R2, R20 ;  /* 0x0000000203147224 */ /* 0x000fce00078e0214 */
.L_x_17:
[----:B------:R-:W-:Y:S01]  /*1750*/  BAR.SYNC.DEFER_BLOCKING 0x0 ;  /* 0x0000000000007b1d */ /* 0x000fe20000010000 */
[----:B------:R-:W-:Y:S01]  /*1760*/  UISETP.NE.AND UP1, UPT, UR8, 0x2, UPT ;  /* 0x000000020800788c */ /* 0x000fe2000bf25270 */
[----:B------:R-:W-:Y:S02]  /*1770*/  ISETP.NE.OR P5, PT, R0, 0x2, !P5 ;  /* 0x000000020000780c */ /* 0x000fe40006fa5670 */
[----:B------:R-:W-:-:S06]  /*1780*/  LOP3.LUT R2, R72, 0x1f, RZ, 0xc0, !PT ;  /* 0x0000001f48027812 */ /* 0x000fcc00078ec0ff */
[----:B------:R-:W-:Y:S05]  /*1790*/  BRA.U UP1, `(.L_x_18) ;  /* 0x0000002101987547 */ /* 0x000fea000b800000 */
[----:B------:R-:W1:Y:S01]  /*17a0*/  LDCU UR13, c[0x0][0x38c] ;  /* 0x00007180ff0d77ac */ /* 0x000e620008000800 */
[----:B------:R-:W2:Y:S01]  /*17b0*/  LDC R9, c[0x0][0x370] ;  /* 0x0000dc00ff097b82 */ /* 0x000ea20000000800 */
[----:B------:R-:W-:Y:S01]  /*17c0*/  PLOP3.LUT P1, PT, PT, PT, UP2, 0x80, 0x8 ;  /* 0x000000000008781c */ /* 0x000fe20003f2f028 */
[----:B------:R-:W-:Y:S01]  /*17d0*/  HFMA2 R12, -RZ, RZ, 0, 0 ;  /* 0x00000000ff0c7431 */ /* 0x000fe200000001ff */
[----:B------:R-:W-:Y:S01]  /*17e0*/  ISETP.EQ.OR P4, PT, R2, RZ, P5 ;  /* 0x000000ff0200720c */ /* 0x000fe20002f82670 */
[----:B------:R-:W-:Y:S01]  /*17f0*/  IMAD.MOV.U32 R15, RZ, RZ, 0x1 ;  /* 0x00000001ff0f7424 */ /* 0x000fe200078e00ff */
[----:B------:R-:W-:Y:S01]  /*1800*/  PLOP3.LUT P1, PT, P1, PT, PT, 0x8, 0x80 ;  /* 0x000000000080781c */ /* 0x000fe20000f2e170 */
[----:B------:R-:W-:Y:S01]  /*1810*/  IMAD.MOV.U32 R14, RZ, RZ, RZ ;  /* 0x000000ffff0e7224 */ /* 0x000fe200078e00ff */
[----:B------:R-:W-:Y:S01]  /*1820*/  MOV R8, 0x1 ;  /* 0x0000000100087802 */ /* 0x000fe20000000f00 */
[----:B------:R-:W4:Y:S01]  /*1830*/  LDC R0, c[0x0][0x374] ;  /* 0x0000dd00ff007b82 */ /* 0x000f220000000800 */
[----:B------:R-:W-:Y:S01]  /*1840*/  IMAD.MOV.U32 R10, RZ, RZ, RZ ;  /* 0x000000ffff0a7224 */ /* 0x000fe200078e00ff */
[----:B------:R-:W2:Y:S01]  /*1850*/  LDCU.64 UR22, c[0x0][0x348] ;  /* 0x00006900ff1677ac */ /* 0x000ea20008000a00 */
[----:B------:R-:W-:Y:S01]  /*1860*/  UMOV UR6, URZ ;  /* 0x000000ff00067c82 */ /* 0x000fe20008000000 */
[----:B-1----:R-:W-:-:S04]  /*1870*/  UIADD3 UR5, UPT, UPT, UR13, 0xf, URZ ;  /* 0x0000000f0d057890 */ /* 0x002fc8000fffe0ff */
[----:B------:R-:W-:-:S04]  /*1880*/  USHF.R.S32.HI UR4, URZ, 0x1f, UR5 ;  /* 0x0000001fff047899 */ /* 0x000fc80008011405 */
[----:B------:R-:W-:-:S04]  /*1890*/  ULEA.HI UR4, UR4, UR5, URZ, 0x4 ;  /* 0x0000000504047291 */ /* 0x000fc8000f8f20ff */
[----:B------:R-:W-:Y:S02]  /*18a0*/  USHF.R.S32.HI UR15, URZ, 0x4, UR4 ;  /* 0x00000004ff0f7899 */ /* 0x000fe40008011404 */
[----:B------:R-:W-:Y:S02]  /*18b0*/  UIADD3 UR4, UPT, UPT, UR13, -0x1, URZ ;  /* 0xffffffff0d047890 */ /* 0x000fe4000fffe0ff */
[----:B------:R-:W-:Y:S02]  /*18c0*/  UISETP.LT.U32.AND UP0, UPT, UR15, 0x22, UPT ;  /* 0x000000220f00788c */ /* 0x000fe4000bf01070 */
[----:B------:R-:W-:Y:S02]  /*18d0*/  UISETP.GE.U32.AND UP1, UPT, UR4, -0x1f, UPT ;  /* 0xffffffe10400788c */ /* 0x000fe4000bf26070 */
[----:B------:R-:W-:Y:S02]  /*18e0*/  USEL UR14, UR15, 0x22, UP0 ;  /* 0x000000220f0e7887 */ /* 0x000fe40008000000 */
[----:B------:R-:W-:-:S02]  /*18f0*/  UIADD3 UR13, UPT, UPT, UR13, 0x1e, URZ ;  /* 0x0000001e0d0d7890 */ /* 0x000fc4000fffe0ff */
[----:B------:R-:W-:Y:S02]  /*1900*/  UIADD3 UR5, UPT, UPT, UR14, -0x1, URZ ;  /* 0xffffffff0e057890 */ /* 0x000fe4000fffe0ff */
[----:B------:R-:W-:-:S03]  /*1910*/  UIADD3 UR7, UPT, UPT, UR15, -UR14, URZ ;  /* 0x8000000e0f077290 */ /* 0x000fc6000fffe0ff */
[----:B------:R-:W-:-:S04]  /*1920*/  @UP1 UIADD3 UR5, UPT, UPT, UR14, URZ, URZ ;  /* 0x000000ff0e051290 */ /* 0x000fc8000fffe0ff */
[----:B--2---:R-:W-:-:S12]  /*1930*/  UIADD3 UR5, UPT, UPT, UR5, 0x1, URZ ;  /* 0x0000000105057890 */ /* 0x004fd8000fffe0ff */
.L_x_36:
[----:B------:R-:W-:Y:S01]  /*1940*/  UISETP.NE.AND UP0, UPT, UR37, URZ, UPT ;  /* 0x000000ff2500728c */ /* 0x000fe2000bf05270 */
[----:B------:R-:W1:Y:S08]  /*1950*/  S2UR UR37, SR_CgaCtaId ;  /* 0x00000000002579c3 */ /* 0x000e700000008800 */
[----:B------:R-:W-:Y:S05]  /*1960*/  BRA.U UP0, `(.L_x_19) ;  /* 0x0000000100347547 */ /* 0x000fea000b800000 */
[----:B------:R-:W2:Y:S01]  /*1970*/  S2R R2, SR_CgaCtaId ;  /* 0x0000000000027919 */ /* 0x000ea20000008800 */
[----:B------:R-:W-:-:S04]  /*1980*/  MOV R3, 0x400 ;  /* 0x0000040000037802 */ /* 0x000fc80000000f00 */
[----:B--2---:R-:W-:Y:S02]  /*1990*/  LEA R3, R2, R3, 0x18 ;  /* 0x0000000302037211 */ /* 0x004fe400078ec0ff */
[----:B------:R-:W-:-:S03]  /*19a0*/  SHF.L.U32 R2, R8, 0x1f, RZ ;  /* 0x0000001f08027819 */ /* 0x000fc600000006ff */
[----:B------:R-:W-:-:S04]  /*19b0*/  IMAD R3, R10, 0x8, R3 ;  /* 0x000000080a037824 */ /* 0x000fc800078e0203 */
[----:B------:R-:W2:Y:S02]  /*19c0*/  SYNCS.PHASECHK.TRANS64.TRYWAIT P0, [R3+URZ+0x2e0], R2 ;  /* 0x0002e002030075a7 */ /* 0x000ea400080011ff */
[----:B--2---:R-:W-:Y:S05]  /*19d0*/  @!P0 BRA `(.L_x_20) ;  /* 0x0000007800008947 */ /* 0x004fea0003800000 */
.L_x_162:
[----:B------:R-:W-:Y:S01]  /*19e0*/  VIADD R10, R10, 0x1 ;  /* 0x000000010a0a7836 */ /* 0x000fe20000000000 */
[----:B------:R2:W-:Y:S04]  /*19f0*/  SYNCS.ARRIVE.TRANS64.A1T0 RZ, [R3+URZ+0x2d0], RZ ;  /* 0x0002d0ff03ff79a7 */ /* 0x0005e800081000ff */
[----:B------:R-:W-:-:S04]  /*1a00*/  ISETP.NE.AND P0, PT, R10, 0x2, PT ;  /* 0x000000020a00780c */ /* 0x000fc80003f05270 */
[----:B------:R-:W-:Y:S02]  /*1a10*/  SEL R10, R10, RZ, P0 ;  /* 0x000000ff0a0a7207 */ /* 0x000fe40000000000 */
[----:B--2---:R-:W-:-:S04]  /*1a20*/  SEL R3, RZ, 0x1, P0 ;  /* 0x00000001ff037807 */ /* 0x004fc80000000000 */
[----:B------:R-:W-:-:S07]  /*1a30*/  LOP3.LUT R8, R8, R3, RZ, 0x3c, !PT ;  /* 0x0000000308087212 */ /* 0x000fce00078e3cff */
.L_x_19:
[----:B------:R-:W-:Y:S01]  /*1a40*/  UMOV UR4, 0x400 ;  /* 0x0000040000047882 */ /* 0x000fe20000000000 */
[----:B------:R-:W-:Y:S01]  /*1a50*/  SHF.L.U32 R2, R15, 0x1f, RZ ;  /* 0x0000001f0f027819 */ /* 0x000fe200000006ff */
[----:B-1----:R-:W-:Y:S01]  /*1a60*/  ULEA UR4, UR37, UR4, 0x18 ;  /* 0x0000000425047291 */ /* 0x002fe2000f8ec0ff */
[----:B------:R-:W-:Y:S01]  /*1a70*/  R2UR UR35, R21 ;  /* 0x00000000152372ca */ /* 0x000fe200000e0000 */
[----:B------:R-:W-:Y:S01]  /*1a80*/  UISETP.GE.U32.AND UP0, UPT, UR13, 0x1f, UPT ;  /* 0x0000001f0d00788c */ /* 0x000fe2000bf06070 */
[----:B------:R-:W-:Y:S01]  /*1a90*/  R2UR UR11, R20 ;  /* 0x00000000140b72ca */ /* 0x000fe200000e0000 */
[----:B------:R-:W-:Y:S01]  /*1aa0*/  ULEA UR8, UR6, UR4, 0x3 ;  /* 0x0000000406087291 */ /* 0x000fe2000f8e18ff */
[----:B------:R-:W-:-:S08]  /*1ab0*/  UMOV UR24, URZ ;  /* 0x000000ff00187c82 */ /* 0x000fd00008000000 */
[----:B------:R1:W2:Y:S01]  /*1ac0*/  SYNCS.PHASECHK.TRANS64.TRYWAIT P0, [UR8+0x110], R2 ;  /* 0x00011002ff0075a7 */ /* 0x0002a20008001108 */
[----:B------:R-:W-:Y:S02]  /*1ad0*/  USHF.L.U32 UR35, UR35, 0x6, URZ ;  /* 0x0000000623237899 */ /* 0x000fe400080006ff */
[----:B------:R-:W-:Y:S01]  /*1ae0*/  USHF.L.U32 UR11, UR11, 0x7, URZ ;  /* 0x000000070b0b7899 */ /* 0x000fe200080006ff */
[----:B------:R-:W-:Y:S11]  /*1af0*/  BRA.U !UP0, `(.L_x_21) ;  /* 0x0000000108a87547 */ /* 0x000ff6000b800000 */
[----:B------:R-:W-:Y:S01]  /*1b00*/  UMOV UR16, URZ ;  /* 0x000000ff00107c82 */ /* 0x000fe20008000000 */
[----:B------:R-:W-:-:S05]  /*1b10*/  UMOV UR17, UR6 ;  /* 0x0000000600117c82 */ /* 0x000fca0008000000 */
.L_x_26:
[----:B-1----:R-:W-:Y:S01]  /*1b20*/  ULEA UR33, UR17, UR4, 0x3 ;  /* 0x0000000411217291 */ /* 0x002fe2000f8e18ff */
[----:B--2---:R-:W-:Y:S01]  /*1b30*/  @!P5 MOV R3, 0x1800 ;  /* 0x000018000003d802 */ /* 0x004fe20000000f00 */
[----:B--2---:R-:W-:Y:S10]  /*1b40*/  @P0 BRA `(.L_x_22) ;  /* 0x00000000000c0947 */ /* 0x004ff40003800000 */
[----:B------:R-:W-:-:S04]  /*1b50*/  SHF.L.U32 R5, R15, 0x1f, RZ ;  /* 0x0000001f0f057819 */ /* 0x000fc800000006ff */
[----:B------:R-:W2:Y:S02]  /*1b60*/  SYNCS.PHASECHK.TRANS64.TRYWAIT P0, [UR33+0x110], R5 ;  /* 0x00011005ff0075a7 */ /* 0x000ea40008001121 */
[----:B--2---:R-:W-:Y:S05]  /*1b70*/  @!P0 BRA `(.L_x_23) ;  /* 0x0000007400ac8947 */ /* 0x004fea0003800000 */
.L_x_22:
[----:B------:R2:W-:Y:S01]  /*1b80*/  @!P5 SYNCS.ARRIVE.TRANS64 RZ, [UR33], R3 ;  /* 0x00000003ffffd9a7 */ /* 0x0005e20008000021 */
[----:B------:R-:W-:Y:S04]  /*1b90*/  BSSY.RECONVERGENT B0, `(.L_x_24) ;  /* 0x0000003000007945 */ /* 0x000fe80003800200 */
[----:B------:R-:W-:Y:S05]  /*1ba0*/  @P4 BRA `(.L_x_25) ;  /* 0x0000000000044947 */ /* 0x000fea0003800000 */
[----:B------:R-:W-:Y:S05]  /*1bb0*/  BPT.TRAP 0x1 ;  /* 0x000000040000795c */ /* 0x000fea0000300000 */
.L_x_25:
[----:B------:R-:W-:Y:S05]  /*1bc0*/  BSYNC.RECONVERGENT B0 ;  /* 0x0000000000007941 */ /* 0x000fea0003800200 */
.L_x_24:
[----:B------:R-:W-:Y:S02]  /*1bd0*/  UIADD3 UR6, UPT, UPT, UR17, 0x1, URZ ;  /* 0x0000000111067890 */ /* 0x000fe4000fffe0ff */
[----:B------:R-:W-:Y:S02]  /*1be0*/  ULEA UR32, UR17, UR4, 0xb ;  /* 0x0000000411207291 */ /* 0x000fe4000f8e58ff */
[----:B------:R-:W-:Y:S02]  /*1bf0*/  UISETP.NE.AND UP0, UPT, UR6, 0x22, UPT ;  /* 0x000000220600788c */ /* 0x000fe4000bf05270 */
[----:B------:R-:W-:Y:S02]  /*1c00*/  UIADD3 UR26, UP1, UPT, UR22, 0x80, URZ ;  /* 0x00000080161a7890 */ /* 0x000fe4000ff3e0ff */
[----:B------:R-:W-:Y:S02]  /*1c10*/  USEL UR9, URZ, 0x1, UP0 ;  /* 0x00000001ff097887 */ /* 0x000fe40008000000 */
[----:B------:R-:W-:-:S02]  /*1c20*/  USEL UR6, UR6, URZ, UP0 ;  /* 0x000000ff06067287 */ /* 0x000fc40008000000 */
[----:B------:R-:W-:Y:S02]  /*1c30*/  UIADD3 UR20, UP0, UPT, UR22, 0x180, URZ ;  /* 0x0000018016147890 */ /* 0x000fe4000ff1e0ff */
[----:B------:R-:W-:Y:S01]  /*1c40*/  ULEA UR8, UR6, UR4, 0x3 ;  /* 0x0000000406087291 */ /* 0x000fe2000f8e18ff */
[----:B------:R-:W-:Y:S01]  /*1c50*/  LOP3.LUT R15, R15, UR9, RZ, 0x3c, !PT ;  /* 0x000000090f0f7c12 */ /* 0x000fe2000f8e3cff */
[----:B------:R-:W-:Y:S02]  /*1c60*/  USHF.L.U32 UR34, UR16, 0x4, URZ ;  /* 0x0000000410227899 */ /* 0x000fe400080006ff */
[----:B------:R-:W-:Y:S01]  /*1c70*/  UIADD3.X UR27, UPT, UPT, URZ, UR23, URZ, UP1, !UPT ;  /* 0x00000017ff1b7290 */ /* 0x000fe20008ffe4ff */
[----:B-1----:R-:W-:Y:S01]  /*1c80*/  SHF.L.U32 R2, R15, 0x1f, RZ ;  /* 0x0000001f0f027819 */ /* 0x002fe200000006ff */
[----:B------:R-:W-:Y:S02]  /*1c90*/  UIADD3 UR32, UPT, UPT, UR32, 0x4600, URZ ;  /* 0x0000460020207890 */ /* 0x000fe4000fffe0ff */
[----:B------:R-:W-:Y:S01]  /*1ca0*/  UIADD3.X UR21, UPT, UPT, URZ, UR23, URZ, UP0, !UPT ;  /* 0x00000017ff157290 */ /* 0x000fe200087fe4ff */
[----:B------:R1:W1:Y:S01]  /*1cb0*/  SYNCS.PHASECHK.TRANS64.TRYWAIT P0, [UR8+0x110], R2 ;  /* 0x00011002ff0075a7 */ /* 0x0002620008001108 */
[----:B------:R-:W-:Y:S01]  /*1cc0*/  ULEA UR8, UR17, UR4, 0xc ;  /* 0x0000000411087291 */ /* 0x000fe2000f8e60ff */
[----:B------:R-:W-:Y:S01]  /*1cd0*/  UMOV UR18, 0x0 ;  /* 0x0000000000127882 */ /* 0x000fe20000000000 */
[----:B------:R-:W-:-:S02]  /*1ce0*/  UMOV UR19, 0x10000000 ;  /* 0x1000000000137882 */ /* 0x000fc40000000000 */
[----:B------:R-:W-:Y:S01]  /*1cf0*/  UIADD3 UR8, UPT, UPT, UR8, 0x15600, URZ ;  /* 0x0001560008087890 */ /* 0x000fe2000fffe0ff */
[----:B------:R1:W-:Y:S01]  /*1d00*/  UTMALDG.3D [UR32], [UR26], desc[UR18] ;  /* 0x000012201a0075b4 */ /* 0x0003e20008011000 */
[----:B------:R-:W-:Y:S01]  /*1d10*/  UMOV UR12, UR36 ;  /* 0x00000024000c7c82 */ /* 0x000fe20008000000 */
[----:B------:R-:W-:Y:S01]  /*1d20*/  UMOV UR9, UR33 ;  /* 0x0000002100097c82 */ /* 0x000fe20008000000 */
[----:B------:R-:W-:Y:S01]  /*1d30*/  UMOV UR10, UR34 ;  /* 0x00000022000a7c82 */ /* 0x000fe20008000000 */
[----:B------:R-:W-:Y:S01]  /*1d40*/  UIADD3 UR16, UPT, UPT, UR16, 0x1, URZ ;  /* 0x0000000110107890 */ /* 0x000fe2000fffe0ff */
[----:B------:R-:W-:Y:S01]  /*1d50*/  UMOV UR24, UR5 ;  /* 0x0000000500187c82 */ /* 0x000fe20008000000 */
[----:B------:R-:W-:Y:S02]  /*1d60*/  UMOV UR17, UR6 ;  /* 0x0000000600117c82 */ /* 0x000fe40008000000 */
[----:B------:R1:W-:Y:S01]  /*1d70*/  UTMALDG.3D [UR8], [UR20], desc[UR18] ;  /* 0x00001208140075b4 */ /* 0x0003e20008011000 */
[----:B------:R-:W-:-:S09]  /*1d80*/  UISETP.NE.AND UP0, UPT, UR16, UR5, UPT ;  /* 0x000000051000728c */ /* 0x000fd2000bf05270 */
[----:B------:R-:W-:Y:S05]  /*1d90*/  BRA.U UP0, `(.L_x_26) ;  /* 0xfffffffd00607547 */ /* 0x000fea000b83ffff */
.L_x_21:
[----:B-1----:R-:W-:Y:S01]  /*1da0*/  ULEA UR8, UR6, UR4, 0x3 ;  /* 0x0000000406087291 */ /* 0x002fe2000f8e18ff */
[----:B------:R-:W-:Y:S01]  /*1db0*/  SHF.L.U32 R2, R15, 0x1f, RZ ;  /* 0x0000001f0f027819 */ /* 0x000fe200000006ff */
[----:B------:R-:W-:Y:S01]  /*1dc0*/  @!P1 SYNCS.ARRIVE.TRANS64.A1T0 RZ, [UR4+0x268], RZ ;  /* 0x000268ffffff99a7 */ /* 0x000fe20008100004 */
[----:B------:R-:W-:-:S06]  /*1dd0*/  UISETP.GT.AND UP0, UPT, UR15, UR14, UPT ;  /* 0x0000000e0f00728c */ /* 0x000fcc000bf04270 */
[----:B--2---:R1:W2:Y:S03]  /*1de0*/  SYNCS.PHASECHK.TRANS64.TRYWAIT P0, [UR8+0x110], R2 ;  /* 0x00011002ff0075a7 */ /* 0x0042a60008001108 */
[----:B------:R-:W-:Y:S05]  /*1df0*/  BRA.U !UP0, `(.L_x_27) ;  /* 0x0000000108ac7547 */ /* 0x000fea000b800000 */
[----:B------:R-:W-:Y:S01]  /*1e00*/  UIADD3 UR21, UPT, UPT, UR7, UR24, URZ ;  /* 0x0000001807157290 */ /* 0x000fe2000fffe0ff */
[----:B------:R-:W-:-:S11]  /*1e10*/  UMOV UR25, UR6 ;  /* 0x0000000600197c82 */ /* 0x000fd60008000000 */
.L_x_32:
[----:B-1----:R-:W-:Y:S01]  /*1e20*/  ULEA UR17, UR25, UR4, 0x3 ;  /* 0x0000000419117291 */ /* 0x002fe2000f8e18ff */
[----:B--2---:R-:W-:Y:S01]  /*1e30*/  @!P5 MOV R3, 0x1800 ;  /* 0x000018000003d802 */ /* 0x004fe20000000f00 */
[----:B--2---:R-:W-:Y:S10]  /*1e40*/  @P0 BRA `(.L_x_28) ;  /* 0x00000000000c0947 */ /* 0x004ff40003800000 */
[----:B------:R-:W-:-:S04]  /*1e50*/  SHF.L.U32 R5, R15, 0x1f, RZ ;  /* 0x0000001f0f057819 */ /* 0x000fc800000006ff */
[----:B------:R-:W2:Y:S02]  /*1e60*/  SYNCS.PHASECHK.TRANS64.TRYWAIT P0, [UR17+0x110], R5 ;  /* 0x00011005ff0075a7 */ /* 0x000ea40008001111 */
[----:B--2---:R-:W-:Y:S05]  /*1e70*/  @!P0 BRA `(.L_x_29) ;  /* 0x0000007400048947 */ /* 0x004fea0003800000 */
.L_x_28:
[----:B------:R2:W-:Y:S01]  /*1e80*/  @!P5 SYNCS.ARRIVE.TRANS64 RZ, [UR17], R3 ;  /* 0x00000003ffffd9a7 */ /* 0x0005e20008000011 */
[----:B------:R-:W-:Y:S04]  /*1e90*/  BSSY.RECONVERGENT B0, `(.L_x_30) ;  /* 0x0000003000007945 */ /* 0x000fe80003800200 */
[----:B------:R-:W-:Y:S05]  /*1ea0*/  @P4 BRA `(.L_x_31) ;  /* 0x0000000000044947 */ /* 0x000fea0003800000 */
[----:B------:R-:W-:Y:S05]  /*1eb0*/  BPT.TRAP 0x1 ;  /* 0x000000040000795c */ /* 0x000fea0000300000 */
.L_x_31:
[----:B------:R-:W-:Y:S05]  /*1ec0*/  BSYNC.RECONVERGENT B0 ;  /* 0x0000000000007941 */ /* 0x000fea0003800200 */
.L_x_30:
        /* <DEDUP_REMOVED lines=10> */
[----:B------:R-:W-:Y:S01]  /*1f70*/  UIADD3 UR16, UPT, UPT, UR16, 0x4600, URZ ;  /* 0x0000460010107890 */ /* 0x000fe2000fffe0ff */
[----:B-1----:R-:W-:Y:S01]  /*1f80*/  SHF.L.U32 R2, R15, 0x1f, RZ ;  /* 0x0000001f0f027819 */ /* 0x002fe200000006ff */
[----:B------:R-:W-:Y:S02]  /*1f90*/  UIADD3.X UR31, UPT, UPT, URZ, UR23, URZ, UP1, !UPT ;  /* 0x00000017ff1f7290 */ /* 0x000fe40008ffe4ff */
[----:B------:R-:W-:Y:S01]  /*1fa0*/  UIADD3.X UR29, UPT, UPT, URZ, UR23, URZ, UP0, !UPT ;  /* 0x00000017ff1d7290 */ /* 0x000fe200087fe4ff */
[----:B------:R1:W1:Y:S01]  /*1fb0*/  SYNCS.PHASECHK.TRANS64.TRYWAIT P0, [UR8+0x110], R2 ;  /* 0x00011002ff0075a7 */ /* 0x0002620008001108 */
[----:B------:R-:W-:Y:S01]  /*1fc0*/  ULEA UR8, UR25, UR4, 0xc ;  /* 0x0000000419087291 */ /* 0x000fe2000f8e60ff */
[----:B------:R-:W-:Y:S01]  /*1fd0*/  UMOV UR26, 0x0 ;  /* 0x00000000001a7882 */ /* 0x000fe20000000000 */
[----:B------:R-:W-:-:S02]  /*1fe0*/  UMOV UR27, 0x10000000 ;  /* 0x10000000001b7882 */ /* 0x000fc40000000000 */
[----:B------:R-:W-:Y:S01]  /*1ff0*/  UIADD3 UR8, UPT, UPT, UR8, 0x15600, URZ ;  /* 0x0001560008087890 */ /* 0x000fe2000fffe0ff */
[----:B------:R-:W-:Y:S01]  /*2000*/  UMOV UR19, UR35 ;  /* 0x0000002300137c82 */ /* 0x000fe20008000000 */
[----:B------:R-:W-:Y:S01]  /*2010*/  UMOV UR20, UR36 ;  /* 0x0000002400147c82 */ /* 0x000fe20008000000 */
[----:B------:R-:W-:Y:S01]  /*2020*/  UMOV UR12, UR36 ;  /* 0x00000024000c7c82 */ /* 0x000fe20008000000 */
[----:B------:R-:W-:Y:S01]  /*2030*/  UMOV UR9, UR17 ;  /* 0x0000001100097c82 */ /* 0x000fe20008000000 */
[----:B------:R-:W-:Y:S01]  /*2040*/  UMOV UR10, UR18 ;  /* 0x00000012000a7c82 */ /* 0x000fe20008000000 */
[----:B------:R1:W-:Y:S01]  /*2050*/  UTMALDG.3D [UR16], [UR30], desc[UR26] ;  /* 0x00001a101e0075b4 */ /* 0x0003e20008011000 */
[----:B------:R-:W-:Y:S01]  /*2060*/  UIADD3 UR24, UPT, UPT, UR24, 0x1, URZ ;  /* 0x0000000118187890 */ /* 0x000fe2000fffe0ff */
[----:B------:R-:W-:-:S03]  /*2070*/  UMOV UR25, UR6 ;  /* 0x0000000600197c82 */ /* 0x000fc60008000000 */
[----:B------:R-:W-:Y:S01]  /*2080*/  UISETP.NE.AND UP0, UPT, UR24, UR21, UPT ;  /* 0x000000151800728c */ /* 0x000fe2000bf05270 */
[----:B------:R1:W-:Y:S08]  /*2090*/  UTMALDG.3D [UR8], [UR28], desc[UR26] ;  /* 0x00001a081c0075b4 */ /* 0x0003f00008011000 */
[----:B------:R-:W-:Y:S05]  /*20a0*/  BRA.U UP0, `(.L_x_32) ;  /* 0xfffffffd005c7547 */ /* 0x000fea000b83ffff */
.L_x_27:
[----:B-1----:R-:W-:Y:S01]  /*20b0*/  LEA R2, R14, UR4, 0x3 ;  /* 0x000000040e027c11 */ /* 0x002fe2000f8e18ff */
[----:B------:R-:W-:Y:S01]  /*20c0*/  NOP ;  /* 0x0000000000007918 */ /* 0x000fe20000000000 */
[----:B--2---:R-:W-:Y:S02]  /*20d0*/  SHF.L.U32 R3, R12, 0x1f, RZ ;  /* 0x0000001f0c037819 */ /* 0x004fe400000006ff */
[----:B------:R-:W-:Y:S02]  /*20e0*/  LEA R4, R14, UR4, 0x4 ;  /* 0x000000040e047c11 */ /* 0x000fe4000f8e20ff */
[----:B------:R-:W1:Y:S02]  /*20f0*/  SYNCS.PHASECHK.TRANS64.TRYWAIT P0, [R2+URZ+0x270], R3 ;  /* 0x00027003020075a7 */ /* 0x000e6400080011ff */
[----:B-1----:R-:W-:Y:S05]  /*2100*/  @!P0 BRA `(.L_x_33) ;  /* 0x0000007000788947 */ /* 0x002fea0003800000 */
.L_x_165:
[----:B------:R-:W2:Y:S01]  /*2110*/  LDS.128 R4, [R4+0x300] ;  /* 0x0003000004047984 */ /* 0x000ea20000000c00 */
[----:B---3--:R-:W-:Y:S01]  /*2120*/  ISETP.GE.AND P0, PT, R26, 0x1, PT ;  /* 0x000000011a00780c */ /* 0x008fe20003f06270 */
[----:B-1----:R-:W-:Y:S01]  /*2130*/  VIADD R2, R2, 0x280 ;  /* 0x0000028002027836 */ /* 0x002fe20000000000 */
[----:B------:R-:W-:Y:S01]  /*2140*/  @!PT LDS RZ, [RZ] ;  /* 0x00000000fffff984 */ /* 0x000fe20000000800 */
[----:B------:R-:W-:Y:S01]  /*2150*/  @!PT LDS RZ, [RZ] ;  /* 0x00000000fffff984 */ /* 0x000fe20000000800 */
[----:B------:R-:W-:Y:S01]  /*2160*/  @!PT LDS RZ, [RZ] ;  /* 0x00000000fffff984 */ /* 0x000fe20000000800 */
[----:B------:R-:W-:Y:S01]  /*2170*/  @!PT LDS RZ, [RZ] ;  /* 0x00000000fffff984 */ /* 0x000fe20000000800 */
[----:B------:R1:W-:Y:S06]  /*2180*/  MEMBAR.ALL.CTA ;  /* 0x0000000000007992 */ /* 0x0003ec0000008000 */
[----:B-1----:R-:W1:Y:S01]  /*2190*/  FENCE.VIEW.ASYNC.S ;  /* 0x00000000000073c6 */ /* 0x002e620000000000 */
[----:B------:R-:W-:-:S04]  /*21a0*/  PRMT R2, RZ, 0x654, R2 ;  /* 0x00000654ff027816 */ /* 0x000fc80000000002 */
[----:B-1----:R1:W-:Y:S01]  /*21b0*/  SYNCS.ARRIVE.TRANS64.RED.A1T0 RZ, [R2+URZ], RZ ;  /* 0x000000ff02ff79a7 */ /* 0x0023e200081004ff */
[----:B--2---:R-:W-:-:S13]  /*21c0*/  LOP3.LUT P2, RZ, R6, 0x1, RZ, 0xc0, !PT ;  /* 0x0000000106ff7812 */ /* 0x004fda000784c0ff */
[----:B------:R-:W-:Y:S01]  /*21d0*/  @P2 SHF.R.U32.HI R3, RZ, 0x10, R5 ;  /* 0x00000010ff032819 */ /* 0x000fe20000011605 */
[----:B------:R-:W-:Y:S01]  /*21e0*/  VOTEU.ANY UP0, P2 ;  /* 0x0000000000ff7886 */ /* 0x000fe20001000100 */
[----:B------:R-:W-:Y:S02]  /*21f0*/  @P2 MOV R13, R4 ;  /* 0x00000004000d2202 */ /* 0x000fe40000000f00 */
[----:B------:R-:W-:Y:S02]  /*2200*/  @P2 R2UR.BROADCAST UR8, R3 ;  /* 0x00000000030822ca */ /* 0x000fe400008e0000 */
[----:B------:R-:W-:-:S11]  /*2210*/  @P2 LOP3.LUT R11, R5, 0xffff, RZ, 0xc0, !PT ;  /* 0x0000ffff050b2812 */ /* 0x000fd600078ec0ff */
[----:B------:R-:W-:Y:S01]  /*2220*/  @UP0 UMOV UR36, UR8 ;  /* 0x0000000800240c82 */ /* 0x000fe20008000000 */
[----:B-1----:R-:W-:Y:S05]  /*2230*/  @!P0 BRA `(.L_x_34) ;  /* 0x0000000000b88947 */ /* 0x002fea0003800000 */
[----:B------:R-:W4:Y:S01]  /*2240*/  LDC.64 R4, c[0x0][0xb18] ;  /* 0x0002c600ff047b82 */ /* 0x000f220000000a00 */
[----:B------:R-:W-:-:S07]  /*2250*/  ISETP.NE.AND P3, PT, R26, 0x1, PT ;  /* 0x000000011a00780c */ /* 0x000fce0003f65270 */
[----:B------:R-:W1:Y:S08]  /*2260*/  LDC.64 R6, c[0x0][0xb10] ;  /* 0x0002c400ff067b82 */ /* 0x000e700000000a00 */
[----:B------:R-:W2:Y:S08]  /*2270*/  LDC R16, c[0x0][0xb20] ;  /* 0x0002c800ff107b82 */ /* 0x000eb00000000800 */
[----:B------:R-:W3:Y:S01]  /*2280*/  LDC R18, c[0x0][0xb0c] ;  /* 0x0002c300ff127b82 */ /* 0x000ee20000000800 */
[----:B----4-:R-:W-:Y:S01]  /*2290*/  IMAD.HI.U32 R17, R0, R5, RZ ;  /* 0x0000000500117227 */ /* 0x010fe200078e00ff */
[----:B------:R-:W-:-:S03]  /*22a0*/  ISETP.NE.AND P0, PT, R4, 0x1, PT ;  /* 0x000000010400780c */ /* 0x000fc60003f05270 */
[----:B------:R-:W-:-:S03]  /*22b0*/  IMAD.HI.U32 R5, R11, R5, RZ ;  /* 0x000000050b057227 */ /* 0x000fc600078e00ff */
[----:B------:R-:W4:Y:S01]  /*22c0*/  LDC.64 R2, c[0x0][0xb28] ;  /* 0x0002ca00ff027b82 */ /* 0x000f220000000a00 */
[----:B-1----:R-:W-:-:S04]  /*22d0*/  IMAD.HI.U32 R20, R9, R6, RZ ;  /* 0x0000000609147227 */ /* 0x002fc800078e00ff */
[----:B------:R-:W-:Y:S01]  /*22e0*/  IMAD.HI.U32 R22, R13, R6, RZ ;  /* 0x000000060d167227 */ /* 0x000fe200078e00ff */
[----:B------:R-:W-:Y:S02]  /*22f0*/  SHF.R.U32.HI R20, RZ, R7, R20 ;  /* 0x00000007ff147219 */ /* 0x000fe40000011614 */
[-C--:B--2---:R-:W-:Y:S02]  /*2300*/  SHF.R.U32.HI R17, RZ, R16.reuse, R17 ;  /* 0x00000010ff117219 */ /* 0x084fe40000011611 */
[----:B------:R-:W-:Y:S02]  /*2310*/  SHF.R.U32.HI R16, RZ, R16, R5 ;  /* 0x00000010ff107219 */ /* 0x000fe40000011605 */
[----:B------:R-:W-:Y:S02]  /*2320*/  SEL R17, R0, R17, !P0 ;  /* 0x0000001100117207 */ /* 0x000fe40004000000 */
[----:B------:R-:W-:Y:S02]  /*2330*/  SHF.R.U32.HI R22, RZ, R7, R22 ;  /* 0x00000007ff167219 */ /* 0x000fe40000011616 */
[----:B---3--:R-:W-:-:S02]  /*2340*/  ISETP.NE.AND P1, PT, R18, 0x1, PT ;  /* 0x000000011200780c */ /* 0x008fc40003f25270 */
[----:B------:R-:W-:Y:S02]  /*2350*/  SEL R5, R11, R16, !P0 ;  /* 0x000000100b057207 */ /* 0x000fe40004000000 */
[----:B------:R-:W-:Y:S02]  /*2360*/  SEL R19, R9, R20, !P1 ;  /* 0x0000001409137207 */ /* 0x000fe40004800000 */
[----:B------:R-:W-:Y:S01]  /*2370*/  SEL R7, R13, R22, !P1 ;  /* 0x000000160d077207 */ /* 0x000fe20004800000 */
[----:B----4-:R-:W-:-:S04]  /*2380*/  IMAD.HI.U32 R20, R17, R2, RZ ;  /* 0x0000000211147227 */ /* 0x010fc800078e00ff */
[----:B------:R-:W-:Y:S01]  /*2390*/  IMAD.HI.U32 R6, R19, R2, RZ ;  /* 0x0000000213067227 */ /* 0x000fe200078e00ff */
[----:B------:R-:W-:-:S04]  /*23a0*/  @P3 SHF.R.U32.HI R17, RZ, R3, R20 ;  /* 0x00000003ff113219 */ /* 0x000fc80000011614 */
        /* <DEDUP_REMOVED lines=8> */
[----:B------:R-:W-:-:S04]  /*2430*/  @!P0 IMAD.HI.U32 R16, R7, R2, RZ ;  /* 0x0000000207108227 */ /* 0x000fc800078e00ff */
[----:B------:R-:W-:Y:S01]  /*2440*/  IMAD.MOV R2, RZ, RZ, -R6 ;  /* 0x000000ffff027224 */ /* 0x000fe200078e0a06 */
[----:B------:R-:W-:-:S03]  /*2450*/  @!P0 SHF.R.U32.HI R16, RZ, R3, R16 ;  /* 0x00000003ff108219 */ /* 0x000fc60000011610 */
[----:B------:R-:W-:Y:S01]  /*2460*/  IMAD R2, R26, R2, R5 ;  /* 0x000000021a027224 */ /* 0x000fe200078e0205 */
[----:B------:R-:W-:Y:S02]  /*2470*/  @!P0 SEL R3, R7, R16, !P3 ;  /* 0x0000001007038207 */ /* 0x000fe40005800000 */
[----:B------:R-:W-:-:S03]  /*2480*/  IADD3 R16, PT, PT, -R5, RZ, RZ ;  /* 0x000000ff05107210 */ /* 0x000fc60007ffe1ff */
[--C-:B------:R-:W-:Y:S02]  /*2490*/  @!P0 IMAD.IADD R6, R6, 0x1, -R3.reuse ;  /* 0x0000000106068824 */ /* 0x100fe400078e0a03 */
[----:B------:R-:W-:Y:S01]  /*24a0*/  @!P0 IMAD R3, R2, R19, R3 ;  /* 0x0000001302038224 */ /* 0x000fe200078e0203 */
[----:B------:R-:W-:Y:S01]  /*24b0*/  IADD3 R2, PT, PT, -R7, RZ, RZ ;  /* 0x000000ff07027210 */ /* 0x000fe20007ffe1ff */
[----:B------:R-:W-:Y:S02]  /*24c0*/  @!P0 IMAD R5, R26, R6, R7 ;  /* 0x000000061a058224 */ /* 0x000fe400078e0207 */
[----:B------:R-:W-:Y:S02]  /*24d0*/  IMAD R11, R4, R16, R11 ;  /* 0x00000010040b7224 */ /* 0x000fe400078e020b */
[----:B------:R-:W-:Y:S02]  /*24e0*/  @!P0 IMAD.MOV.U32 R7, RZ, RZ, R3 ;  /* 0x000000ffff078224 */ /* 0x000fe400078e0003 */
[----:B------:R-:W-:-:S02]  /*24f0*/  IMAD R2, R18, R2, R13 ;  /* 0x0000000212027224 */ /* 0x000fc400078e020d */
[----:B------:R-:W-:Y:S02]  /*2500*/  IMAD R11, R5, R4, R11 ;  /* 0x00000004050b7224 */ /* 0x000fe400078e020b */
[----:B------:R-:W-:Y:S02]  /*2510*/  IMAD R13, R7, R18, R2 ;  /* 0x00000012070d7224 */ /* 0x000fe400078e0202 */
.L_x_34:
[----:B------:R-:W1:Y:S02]  /*2520*/  LDCU UR8, c[0x0][0xb30] ;  /* 0x00016600ff0877ac */ /* 0x000e640008000800 */
[----:B-1----:R-:W-:-:S09]  /*2530*/  UISETP.NE.AND UP0, UPT, UR8, 0x1, UPT ;  /* 0x000000010800788c */ /* 0x002fd2000bf05270 */
[----:B------:R-:W-:Y:S05]  /*2540*/  BRA.U UP0, `(.L_x_35) ;  /* 0x0000000100407547 */ /* 0x000fea000b800000 */
[----:B------:R-:W1:Y:S08]  /*2550*/  LDC.64 R4, c[0x0][0xb10] ;  /* 0x0002c400ff047b82 */ /* 0x000e700000000a00 */
[----:B------:R-:W2:Y:S08]  /*2560*/  LDC.64 R2, c[0x0][0xb18] ;  /* 0x0002c600ff027b82 */ /* 0x000eb00000000a00 */
[----:B------:R-:W3:Y:S08]  /*2570*/  LDC R6, c[0x0][0xb20] ;  /* 0x0002c800ff067b82 */ /* 0x000ef00000000800 */
[----:B------:R-:W4:Y:S01]  /*2580*/  LDC R16, c[0x0][0xb0c] ;  /* 0x0002c300ff107b82 */ /* 0x000f220000000800 */
[----:B-1----:R-:W-:-:S05]  /*2590*/  IMAD.HI.U32 R4, R13, R4, RZ ;  /* 0x000000040d047227 */ /* 0x002fca00078e00ff */
[----:B------:R-:W-:Y:S01]  /*25a0*/  SHF.R.U32.HI R4, RZ, R5, R4 ;  /* 0x00000005ff047219 */ /* 0x000fe20000011604 */
[----:B--2---:R-:W-:Y:S01]  /*25b0*/  IMAD.HI.U32 R3, R11, R3, RZ ;  /* 0x000000030b037227 */ /* 0x004fe200078e00ff */
[----:B------:R-:W-:-:S04]  /*25c0*/  ISETP.NE.AND P0, PT, R2, 0x1, PT ;  /* 0x000000010200780c */ /* 0x000fc80003f05270 */
[----:B---3--:R-:W-:-:S04]  /*25d0*/  SHF.R.U32.HI R6, RZ, R6, R3 ;  /* 0x00000006ff067219 */ /* 0x008fc80000011603 */
[----:B------:R-:W-:Y:S02]  /*25e0*/  SEL R3, R11, R6, !P0 ;  /* 0x000000060b037207 */ /* 0x000fe40004000000 */
[----:B----4-:R-:W-:-:S04]  /*25f0*/  ISETP.NE.AND P1, PT, R16, 0x1, PT ;  /* 0x000000011000780c */ /* 0x010fc80003f25270 */
[----:B------:R-:W-:-:S05]  /*2600*/  SEL R4, R13, R4, !P1 ;  /* 0x000000040d047207 */ /* 0x000fca0004800000 */
[----:B------:R-:W-:Y:S02]  /*2610*/  IMAD.IADD R5, R3, 0x1, -R4 ;  /* 0x0000000103057824 */ /* 0x000fe400078e0a04 */
[----:B------:R-:W-:Y:S02]  /*2620*/  IMAD.IADD R3, R4, 0x1, -R3 ;  /* 0x0000000104037824 */ /* 0x000fe400078e0a03 */
[----:B------:R-:W-:Y:S02]  /*2630*/  IMAD R13, R5, R16, R13 ;  /* 0x00000010050d7224 */ /* 0x000fe400078e020d */
[----:B------:R-:W-:-:S07]  /*2640*/  IMAD R11, R3, R2, R11 ;  /* 0x00000002030b7224 */ /* 0x000fce00078e020b */
.L_x_35:
[----:B------:R-:W-:Y:S01]  /*2650*/  VIADD R14, R14, 0x1 ;  /* 0x000000010e0e7836 */ /* 0x000fe20000000000 */
[----:B------:R-:W-:Y:S01]  /*2660*/  PLOP3.LUT P1, PT, PT, PT, PT, 0x80, 0x8 ;  /* 0x000000000008781c */ /* 0x000fe20003f2f070 */
[----:B------:R-:W-:Y:S02]  /*2670*/  IMAD.IADD R21, R13, 0x1, R60 ;  /* 0x000000010d157824 */ /* 0x000fe400078e023c */
[----:B------:R-:W-:Y:S01]  /*2680*/  IMAD.IADD R20, R11, 0x1, R58 ;  /* 0x000000010b147824 */ /* 0x000fe200078e023a */
[----:B------:R-:W-:-:S04]  /*2690*/  ISETP.NE.AND P0, PT, R14, 0x2, PT ;  /* 0x000000020e00780c */ /* 0x000fc80003f05270 */
[----:B------:R-:W-:Y:S02]  /*26a0*/  SEL R3, RZ, 0x1, P0 ;  /* 0x00000001ff037807 */ /* 0x000fe40000000000 */
[----:B------:R-:W-:Y:S02]  /*26b0*/  SEL R14, R14, RZ, P0 ;  /* 0x000000ff0e0e7207 */ /* 0x000fe40000000000 */
[----:B------:R-:W-:Y:S01]  /*26c0*/  LOP3.LUT R12, R12, R3, RZ, 0x3c, !PT ;  /* 0x000000030c0c7212 */ /* 0x000fe200078e3cff */
[----:B------:R-:W-:Y:S06]  /*26d0*/  @P2 BRA `(.L_x_36) ;  /* 0xfffffff000982947 */ /* 0x000fec000383ffff */
[----:B------:R-:W-:Y:S01]  /*26e0*/  UIADD3 UR4, UPT, UPT, UR4, 0x110, URZ ;  /* 0x0000011004047890 */ /* 0x000fe2000fffe0ff */
[----:B------:R-:W-:-:S03]  /*26f0*/  SHF.L.U32 R3, R15, 0x1f, RZ ;  /* 0x0000001f0f037819 */ /* 0x000fc600000006ff */
[----:B------:R-:W-:-:S09]  /*2700*/  ULEA UR5, UR6, UR4, 0x3 ;  /* 0x0000000406057291 */ /* 0x000fd2000f8e18ff */
[----:B------:R-:W1:Y:S02]  /*2710*/  SYNCS.PHASECHK.TRANS64.TRYWAIT P0, [UR5], R3 ;  /* 0x00000003ff0075a7 */ /* 0x000e640008001105 */
[----:B-1----:R-:W-:Y:S05]  /*2720*/  @!P0 BRA `(.L_x_37) ;  /* 0x0000006c00048947 */ /* 0x002fea0003800000 */
.L_x_167:
[----:B------:R-:W-:-:S04]  /*2730*/  UIADD3 UR6, UPT, UPT, UR6, 0x1, URZ ;  /* 0x0000000106067890 */ /* 0x000fc8000fffe0ff */
[----:B------:R-:W-:-:S04]  /*2740*/  UISETP.NE.AND UP0, UPT, UR6, 0x22, UPT ;  /* 0x000000220600788c */ /* 0x000fc8000bf05270 */
[----:B------:R-:W-:Y:S02]  /*2750*/  USEL UR7, URZ, 0x1, UP0 ;  /* 0x00000001ff077887 */ /* 0x000fe40008000000 */
[----:B------:R-:W-:-:S04]  /*2760*/  USEL UR6, UR6, URZ, UP0 ;  /* 0x000000ff06067287 */ /* 0x000fc80008000000 */
[----:B------:R-:W-:Y:S01]  /*2770*/  ULEA UR5, UR6, UR4, 0x3 ;  /* 0x0000000406057291 */ /* 0x000fe2000f8e18ff */
[----:B------:R-:W-:-:S04]  /*2780*/  LOP3.LUT R2, R15, UR7, RZ, 0x3c, !PT ;  /* 0x000000070f027c12 */ /* 0x000fc8000f8e3cff */
[----:B-1----:R-:W-:-:S04]  /*2790*/  SHF.L.U32 R3, R2, 0x1f, RZ ;  /* 0x0000001f02037819 */ /* 0x002fc800000006ff */
[----:B------:R-:W1:Y:S02]  /*27a0*/  SYNCS.PHASECHK.TRANS64.TRYWAIT P0, [UR5], R3 ;  /* 0x00000003ff0075a7 */ /* 0x000e640008001105 */
[----:B-1----:R-:W-:Y:S05]  /*27b0*/  @!P0 BRA `(.L_x_38) ;  /* 0x0000006800f88947 */ /* 0x002fea0003800000 */
.L_x_169:
        /* <DEDUP_REMOVED lines=9> */
.L_x_171:
        /* <DEDUP_REMOVED lines=9> */
.L_x_173:
        /* <DEDUP_REMOVED lines=9> */
.L_x_175:
        /* <DEDUP_REMOVED lines=9> */
.L_x_177:
        /* <DEDUP_REMOVED lines=9> */
.L_x_179:
        /* <DEDUP_REMOVED lines=9> */
.L_x_181:
        /* <DEDUP_REMOVED lines=9> */
.L_x_183:
        /* <DEDUP_REMOVED lines=9> */
.L_x_185:
        /* <DEDUP_REMOVED lines=9> */
.L_x_187:
        /* <DEDUP_REMOVED lines=9> */
.L_x_189:
        /* <DEDUP_REMOVED lines=9> */
.L_x_191:
        /* <DEDUP_REMOVED lines=9> */
.L_x_193:
        /* <DEDUP_REMOVED lines=9> */
.L_x_195:
        /* <DEDUP_REMOVED lines=9> */
.L_x_197:
        /* <DEDUP_REMOVED lines=9> */
.L_x_199:
        /* <DEDUP_REMOVED lines=9> */
.L_x_201:
        /* <DEDUP_REMOVED lines=9> */
.L_x_203:
        /* <DEDUP_REMOVED lines=9> */
.L_x_205:
        /* <DEDUP_REMOVED lines=9> */
.L_x_207:
        /* <DEDUP_REMOVED lines=9> */
.L_x_209:
        /* <DEDUP_REMOVED lines=9> */
.L_x_211:
        /* <DEDUP_REMOVED lines=9> */
.L_x_213:
        /* <DEDUP_REMOVED lines=9> */
.L_x_215:
        /* <DEDUP_REMOVED lines=9> */
.L_x_217:
        /* <DEDUP_REMOVED lines=9> */
.L_x_219:
        /* <DEDUP_REMOVED lines=9> */
.L_x_221:
        /* <DEDUP_REMOVED lines=9> */
.L_x_223:
        /* <DEDUP_REMOVED lines=9> */
.L_x_225:
        /* <DEDUP_REMOVED lines=9> */
.L_x_227:
        /* <DEDUP_REMOVED lines=9> */
.L_x_229:
        /* <DEDUP_REMOVED lines=9> */
.L_x_231:
[----:B------:R-:W-:-:S04]  /*3930*/  UIADD3 UR6, UPT, UPT, UR6, 0x1, URZ ;  /* 0x0000000106067890 */ /* 0x000fc8000fffe0ff */
[----:B------:R-:W-:-:S04]  /*3940*/  UISETP.NE.AND UP0, UPT, UR6, 0x22, UPT ;  /* 0x000000220600788c */ /* 0x000fc8000bf05270 */
[----:B------:R-:W-:Y:S02]  /*3950*/  USEL UR5, URZ, 0x1, UP0 ;  /* 0x00000001ff057887 */ /* 0x000fe40008000000 */
[----:B------:R-:W-:-:S04]  /*3960*/  USEL UR6, UR6, URZ, UP0 ;  /* 0x000000ff06067287 */ /* 0x000fc80008000000 */
[----:B------:R-:W-:Y:S01]  /*3970*/  ULEA UR6, UR6, UR4, 0x3 ;  /* 0x0000000406067291 */ /* 0x000fe2000f8e18ff */
[----:B-1----:R-:W-:-:S04]  /*3980*/  LOP3.LUT R3, R2, UR5, RZ, 0x3c, !PT ;  /* 0x0000000502037c12 */ /* 0x002fc8000f8e3cff */
[----:B------:R-:W-:Y:S01]  /*3990*/  SHF.L.U32 R3, R3, 0x1f, RZ ;  /* 0x0000001f03037819 */ /* 0x000fe200000006ff */
[----:B----4-:R-:W-:-:S07]  /*39a0*/  IMAD.U32 R0, RZ, RZ, UR6 ;  /* 0x00000006ff007e24 */ /* 0x010fce000f8e00ff */
.L_x_70:
[----:B-1----:R1:W2:Y:S02]  /*39b0*/  SYNCS.PHASECHK.TRANS64.TRYWAIT P0, [R0+URZ], R3 ;  /* 0x00000003000075a7 */ /* 0x0022a400080011ff */
[----:B--2---:R-:W-:Y:S05]  /*39c0*/  @!P0 NANOSLEEP.SYNCS 0x989680 ;  /* 0x009896800000895d */ /* 0x004fea0003900000 */
[----:B------:R-:W2:Y:S02]  /*39d0*/  @!P0 SYNCS.PHASECHK.TRANS64 P0, [R0+URZ], R3 ;  /* 0x00000003000085a7 */ /* 0x000ea400080010ff */
[----:B--2---:R-:W-:Y:S05]  /*39e0*/  @P0 EXIT ;  /* 0x000000000000094d */ /* 0x004fea0003800000 */
[----:B------:R-:W-:Y:S05]  /*39f0*/  BRA `(.L_x_70) ;  /* 0xfffffffc00ec7947 */ /* 0x000fea000383ffff */
.L_x_18:
[----:B------:R-:W-:-:S04]  /*3a00*/  UISETP.NE.AND UP1, UPT, UR37, URZ, UPT ;  /* 0x000000ff2500728c */ /* 0x000fc8000bf25270 */
[----:B------:R-:W-:-:S09]  /*3a10*/  UISETP.NE.OR UP1, UPT, UR8, 0x1, UP1 ;  /* 0x000000010800788c */ /* 0x000fd20008f25670 */
[----:B------:R-:W-:Y:S05]  /*3a20*/  BRA.U UP1, `(.L_x_71) ;  /* 0x0000000501487547 */ /* 0x000fea000b800000 */
[----:B------:R-:W-:Y:S01]  /*3a30*/  ISETP.NE.AND P2, PT, R2, RZ, PT ;  /* 0x000000ff0200720c */ /* 0x000fe20003f45270 */
[----:B------:R-:W-:Y:S01]  /*3a40*/  IMAD.MOV.U32 R12, RZ, RZ, 0x1 ;  /* 0x00000001ff0c7424 */ /* 0x000fe200078e00ff */
[----:B------:R-:W-:Y:S02]  /*3a50*/  CS2R R10, SRZ ;  /* 0x00000000000a7805 */ /* 0x000fe4000001ff00 */
[----:B------:R-:W-:Y:S01]  /*3a60*/  CS2R R8, SRZ ;  /* 0x0000000000087805 */ /* 0x000fe2000001ff00 */
[----:B------:R-:W-:Y:S01]  /*3a70*/  UMOV UR4, 0x400 ;  /* 0x0000040000047882 */ /* 0x000fe20000000000 */
[----:B------:R-:W-:Y:S01]  /*3a80*/  UMOV UR6, URZ ;  /* 0x000000ff00067c82 */ /* 0x000fe20008000000 */
[----:B------:R-:W-:-:S12]  /*3a90*/  ULEA UR37, UR37, UR4, 0x18 ;  /* 0x0000000425257291 */ /* 0x000fd8000f8ec0ff */
.L_x_75:
[----:B------:R-:W-:Y:S02]  /*3aa0*/  LEA R0, R8, UR37, 0x3 ;  /* 0x0000002508007c11 */ /* 0x000fe4000f8e18ff */
[----:B------:R-:W-:-:S03]  /*3ab0*/  SHF.L.U32 R5, R9, 0x1f, RZ ;  /* 0x0000001f09057819 */ /* 0x000fc600000006ff */
[----:B------:R-:W-:Y:S01]  /*3ac0*/  VIADD R4, R0, 0x2e0 ;  /* 0x000002e000047836 */ /* 0x000fe20000000000 */
[----:B------:R-:W1:Y:S02]  /*3ad0*/  SYNCS.PHASECHK.TRANS64.TRYWAIT P0, [R0+URZ+0x2d0], R5 ;  /* 0x0002d005000075a7 */ /* 0x000e6400080011ff */
[----:B-1----:R-:W-:Y:S05]  /*3ae0*/  @!P0 BRA `(.L_x_72) ;  /* 0x00000064002c8947 */ /* 0x002fea0003800000 */
.L_x_232:
[----:B------:R-:W-:Y:S01]  /*3af0*/  ULEA UR5, UR6, UR37, 0x3 ;  /* 0x0000002506057291 */ /* 0x000fe2000f8e18ff */
[----:B------:R-:W-:Y:S02]  /*3b00*/  PRMT R4, RZ, 0x654, R4 ;  /* 0x00000654ff047816 */ /* 0x000fe40000000004 */
[----:B-1----:R-:W-:Y:S01]  /*3b10*/  SHF.L.U32 R5, R12, 0x1f, RZ ;  /* 0x0000001f0c057819 */ /* 0x002fe200000006ff */
[----:B------:R-:W-:Y:S01]  /*3b20*/  UIADD3 UR4, UPT, UPT, UR5, 0x270, URZ ;  /* 0x0000027005047890 */ /* 0x000fe2000fffe0ff */
[----:B------:R1:W-:Y:S05]  /*3b30*/  SYNCS.ARRIVE.TRANS64.RED.A1T0 RZ, [R4+URZ], RZ ;  /* 0x000000ff04ff79a7 */ /* 0x0003ea00081004ff */
[----:B------:R-:W-:Y:S01]  /*3b40*/  IMAD.U32 R7, RZ, RZ, UR4 ;  /* 0x00000004ff077e24 */ /* 0x000fe2000f8e00ff */
[----:B------:R-:W2:Y:S04]  /*3b50*/  SYNCS.PHASECHK.TRANS64.TRYWAIT P0, [UR5+0x280], R5 ;  /* 0x00028005ff0075a7 */ /* 0x000ea80008001105 */
[----:B------:R-:W-:Y:S01]  /*3b60*/  PRMT R6, R2, 0x654, R7 ;  /* 0x0000065402067816 */ /* 0x000fe20000000007 */
[----:B-1----:R-:W-:Y:S01]  /*3b70*/  @!P2 IMAD.MOV.U32 R4, RZ, RZ, 0x10 ;  /* 0x00000010ff04a424 */ /* 0x002fe200078e00ff */
[----:B--2---:R-:W-:Y:S06]  /*3b80*/  @!P0 BRA `(.L_x_73) ;  /* 0x0000006400188947 */ /* 0x004fec0003800000 */
.L_x_234:
[----:B------:R-:W-:Y:S01]  /*3b90*/  ULEA UR4, UR6, UR37, 0x4 ;  /* 0x0000002506047291 */ /* 0x000fe2000f8e20ff */
[----:B------:R-:W-:Y:S01]  /*3ba0*/  SEL R3, R6, R3, !P2 ;  /* 0x0000000306037207 */ /* 0x000fe20005000000 */
[----:B------:R-:W-:Y:S01]  /*3bb0*/  UIADD3 UR5, UPT, UPT, UR5, 0x270, URZ ;  /* 0x0000027005057890 */ /* 0x000fe2000fffe0ff */
[----:B-1----:R-:W-:Y:S01]  /*3bc0*/  LEA R0, R11, UR37, 0x3 ;  /* 0x000000250b007c11 */ /* 0x002fe2000f8e18ff */
[----:B------:R-:W-:Y:S01]  /*3bd0*/  UIADD3 UR4, UPT, UPT, UR4, 0x300, URZ ;  /* 0x0000030004047890 */ /* 0x000fe2000fffe0ff */
[----:B------:R-:W-:Y:S01]  /*3be0*/  SHF.L.U32 R5, R10, 0x1f, RZ ;  /* 0x0000001f0a057819 */ /* 0x000fe200000006ff */
[----:B------:R1:W-:Y:S01]  /*3bf0*/  @!P2 SYNCS.ARRIVE.TRANS64.RED RZ, [R3+URZ], R4 ;  /* 0x0000000403ffa9a7 */ /* 0x0003e200080004ff */
[----:B------:R-:W-:Y:S01]  /*3c00*/  UIADD3 UR6, UPT, UPT, UR6, 0x1, URZ ;  /* 0x0000000106067890 */ /* 0x000fe2000fffe0ff */
[----:B------:R-:W-:-:S03]  /*3c10*/  VIADD R8, R8, 0x1 ;  /* 0x0000000108087836 */ /* 0x000fc60000000000 */
[----:B------:R-:W-:Y:S02]  /*3c20*/  UISETP.NE.AND UP0, UPT, UR6, 0x2, UPT ;  /* 0x000000020600788c */ /* 0x000fe4000bf05270 */
[----:B------:R-:W-:Y:S06]  /*3c30*/  UGETNEXTWORKID.BROADCAST [UR4], [UR5] ;  /* 0x00000000040073ca */ /* 0x000fec0008000100 */
[----:B------:R-:W-:Y:S01]  /*3c40*/  USEL UR4, URZ, 0x1, UP0 ;  /* 0x00000001ff047887 */ /* 0x000fe20008000000 */
[----:B------:R-:W-:Y:S01]  /*3c50*/  ISETP.NE.AND P0, PT, R8, 0x2, PT ;  /* 0x000000020800780c */ /* 0x000fe20003f05270 */
[----:B------:R-:W-:Y:S01]  /*3c60*/  USEL UR6, UR6, URZ, UP0 ;  /* 0x000000ff06067287 */ /* 0x000fe20008000000 */
[----:B------:R-:W2:Y:S03]  /*3c70*/  SYNCS.PHASECHK.TRANS64.TRYWAIT P1, [R0+URZ+0x270], R5 ;  /* 0x00027005000075a7 */ /* 0x000ea600080211ff */
[----:B------:R-:W-:Y:S01]  /*3c80*/  LOP3.LUT R12, R12, UR4, RZ, 0x3c, !PT ;  /* 0x000000040c0c7c12 */ /* 0x000fe2000f8e3cff */
[----:B-12---:R-:W-:Y:S07]  /*3c90*/  @!P1 BRA `(.L_x_74) ;  /* 0x0000006000ec9947 */ /* 0x006fee0003800000 */
.L_x_235:
[C---:B------:R-:W-:Y:S01]  /*3ca0*/  LEA R4, R11.reuse, UR37, 0x4 ;  /* 0x000000250b047c11 */ /* 0x040fe2000f8e20ff */
[----:B-1----:R-:W-:Y:S01]  /*3cb0*/  VIADD R0, R0, 0x280 ;  /* 0x0000028000007836 */ /* 0x002fe20000000000 */
[----:B------:R-:W-:Y:S01]  /*3cc0*/  SEL R8, R8, RZ, P0 ;  /* 0x000000ff08087207 */ /* 0x000fe20000000000 */
[----:B------:R-:W-:-:S03]  /*3cd0*/  VIADD R11, R11, 0x1 ;  /* 0x000000010b0b7836 */ /* 0x000fc60000000000 */
[----:B------:R-:W1:Y:S01]  /*3ce0*/  LDS.128 R4, [R4+0x300] ;  /* 0x0003000004047984 */ /* 0x000e620000000c00 */
[----:B------:R-:W-:Y:S02]  /*3cf0*/  PRMT R0, RZ, 0x654, R0 ;  /* 0x00000654ff007816 */ /* 0x000fe40000000000 */
[C---:B------:R-:W-:Y:S01]  /*3d00*/  ISETP.NE.AND P1, PT, R11.reuse, 0x2, PT ;  /* 0x000000020b00780c */ /* 0x040fe20003f25270 */
[----:B------:R-:W-:Y:S01]  /*3d10*/  @!PT LDS RZ, [RZ] ;  /* 0x00000000fffff984 */ /* 0x000fe20000000800 */
[----:B------:R-:W-:Y:S01]  /*3d20*/  @!PT LDS RZ, [RZ] ;  /* 0x00000000fffff984 */ /* 0x000fe20000000800 */
[----:B------:R-:W-:Y:S01]  /*3d30*/  @!PT LDS RZ, [RZ] ;  /* 0x00000000fffff984 */ /* 0x000fe20000000800 */
[----:B------:R-:W-:Y:S01]  /*3d40*/  @!PT LDS RZ, [RZ] ;  /* 0x00000000fffff984 */ /* 0x000fe20000000800 */
[----:B------:R2:W-:Y:S06]  /*3d50*/  MEMBAR.ALL.CTA ;  /* 0x0000000000007992 */ /* 0x0005ec0000008000 */
[----:B--2---:R-:W2:Y:S01]  /*3d60*/  FENCE.VIEW.ASYNC.S ;  /* 0x00000000000073c6 */ /* 0x004ea20000000000 */
[----:B------:R-:W-:Y:S01]  /*3d70*/  SEL R11, R11, RZ, P1 ;  /* 0x000000ff0b0b7207 */ /* 0x000fe20000800000 */
[----:B--2---:R2:W-:Y:S01]  /*3d80*/  SYNCS.ARRIVE.TRANS64.RED.A1T0 RZ, [R0+URZ], RZ ;  /* 0x000000ff00ff79a7 */ /* 0x0045e200081004ff */
[----:B-1----:R-:W-:-:S02]  /*3d90*/  LOP3.LUT P3, RZ, R6, 0x1, RZ, 0xc0, !PT ;  /* 0x0000000106ff7812 */ /* 0x002fc4000786c0ff */
[----:B------:R-:W-:-:S04]  /*3da0*/  SEL R5, RZ, 0x1, P1 ;  /* 0x00000001ff057807 */ /* 0x000fc80000800000 */
[----:B------:R-:W-:Y:S02]  /*3db0*/  LOP3.LUT R10, R10, R5, RZ, 0x3c, !PT ;  /* 0x000000050a0a7212 */ /* 0x000fe400078e3cff */
[----:B--2---:R-:W-:-:S04]  /*3dc0*/  SEL R0, RZ, 0x1, P0 ;  /* 0x00000001ff007807 */ /* 0x004fc80000000000 */
[----:B------:R-:W-:Y:S01]  /*3dd0*/  LOP3.LUT R9, R9, R0, RZ, 0x3c, !PT ;  /* 0x0000000009097212 */ /* 0x000fe200078e3cff */
[----:B------:R-:W-:Y:S06]  /*3de0*/  @P3 BRA `(.L_x_75) ;  /* 0xfffffffc002c3947 */ /* 0x000fec000383ffff */
[----:B------:R-:W-:Y:S01]  /*3df0*/  ULEA UR5, UR6, UR37, 0x3 ;  /* 0x0000002506057291 */ /* 0x000fe2000f8e18ff */
[----:B------:R-:W-:-:S08]  /*3e00*/  SHF.L.U32 R3, R12, 0x1f, RZ ;  /* 0x0000001f0c037819 */ /* 0x000fd000000006ff */
[----:B------:R-:W1:Y:S02]  /*3e10*/  SYNCS.PHASECHK.TRANS64 P0, [UR5+0x280], R3 ;  /* 0x00028003ff0075a7 */ /* 0x000e640008001005 */
[----:B-1----:R-:W-:Y:S05]  /*3e20*/  @P0 BRA `(.L_x_76) ;  /* 0x0000000000080947 */ /* 0x002fea0003800000 */
[----:B------:R-:W1:Y:S02]  /*3e30*/  SYNCS.PHASECHK.TRANS64.TRYWAIT P0, [UR5+0x280], R3 ;  /* 0x00028003ff0075a7 */ /* 0x000e640008001105 */
[----:B-1----:R-:W-:Y:S05]  /*3e40*/  @!P0 BRA `(.L_x_77) ;  /* 0x0000006000948947 */ /* 0x002fea0003800000 */
.L_x_76:
[----:B------:R-:W-:-:S04]  /*3e50*/  UIADD3 UR4, UPT, UPT, UR6, 0x1, URZ ;  /* 0x0000000106047890 */ /* 0x000fc8000fffe0ff */
[----:B------:R-:W-:-:S04]  /*3e60*/  UISETP.NE.AND UP0, UPT, UR4, 0x2, UPT ;  /* 0x000000020400788c */ /* 0x000fc8000bf05270 */
[----:B------:R-:W-:Y:S02]  /*3e70*/  USEL UR7, URZ, 0x1, UP0 ;  /* 0x00000001ff077887 */ /* 0x000fe40008000000 */
[----:B------:R-:W-:-:S04]  /*3e80*/  USEL UR4, UR4, URZ, UP0 ;  /* 0x000000ff04047287 */ /* 0x000fc80008000000 */
[----:B------:R-:W-:Y:S01]  /*3e90*/  ULEA UR4, UR4, UR37, 0x3 ;  /* 0x0000002504047291 */ /* 0x000fe2000f8e18ff */
[----:B-1----:R-:W-:-:S04]  /*3ea0*/  LOP3.LUT R3, R12, UR7, RZ, 0x3c, !PT ;  /* 0x000000070c037c12 */ /* 0x002fc8000f8e3cff */
[----:B------:R-:W-:-:S04]  /*3eb0*/  SHF.L.U32 R0, R3, 0x1f, RZ ;  /* 0x0000001f03007819 */ /* 0x000fc800000006ff */
[----:B------:R-:W1:Y:S02]  /*3ec0*/  SYNCS.PHASECHK.TRANS64 P0, [UR4+0x280], R0 ;  /* 0x00028000ff0075a7 */ /* 0x000e640008001004 */
[----:B-1----:R-:W-:Y:S05]  /*3ed0*/  @P0 EXIT ;  /* 0x000000000000094d */ /* 0x002fea0003800000 */
[----:B------:R-:W-:Y:S02]  /*3ee0*/  SHF.L.U32 R3, R3, 0x1f, RZ ;  /* 0x0000001f03037819 */ /* 0x000fe400000006ff */
[----:B------:R-:W-:-:S07]  /*3ef0*/  MOV R0, UR4 ;  /* 0x0000000400007c02 */ /* 0x000fce0008000f00 */
.L_x_78:
[----:B-1----:R1:W2:Y:S02]  /*3f00*/  SYNCS.PHASECHK.TRANS64.TRYWAIT P0, [R0+URZ+0x280], R3 ;  /* 0x00028003000075a7 */ /* 0x0022a400080011ff */
[----:B--2---:R-:W-:Y:S05]  /*3f10*/  @!P0 NANOSLEEP.SYNCS 0x989680 ;  /* 0x009896800000895d */ /* 0x004fea0003900000 */
[----:B------:R-:W2:Y:S02]  /*3f20*/  @!P0 SYNCS.PHASECHK.TRANS64 P0, [R0+URZ+0x280], R3 ;  /* 0x00028003000085a7 */ /* 0x000ea400080010ff */
[----:B--2---:R-:W-:Y:S05]  /*3f30*/  @P0 EXIT ;  /* 0x000000000000094d */ /* 0x004fea0003800000 */
[----:B------:R-:W-:Y:S05]  /*3f40*/  BRA `(.L_x_78) ;  /* 0xfffffffc00ec7947 */ /* 0x000fea000383ffff */
.L_x_71:
[----:B------:R-:W-:-:S09]  /*3f50*/  UISETP.NE.AND UP1, UPT, UR8, URZ, UPT ;  /* 0x000000ff0800728c */ /* 0x000fd2000bf25270 */
[----:B------:R-:W-:Y:S05]  /*3f60*/  BRA.U UP1, `(.L_x_79) ;  /* 0x0000000d01787547 */ /* 0x000fea000b800000 */
[----:B------:R-:W-:Y:S01]  /*3f70*/  UMOV UR4, 0x40 ;  /* 0x0000004000047882 */ /* 0x000fe20000000000 */
[----:B------:R-:W-:Y:S01]  /*3f80*/  NOP ;  /* 0x0000000000007918 */ /* 0x000fe20000000000 */
[----:B------:R-:W-:Y:S01]  /*3f90*/  ULEA UR4, UR37, UR4, 0x18 ;  /* 0x0000000425047291 */ /* 0x000fe2000f8ec0ff */
[----:B------:R-:W-:Y:S02]  /*3fa0*/  UMOV UR5, 0x400 ;  /* 0x0000040000057882 */ /* 0x000fe40000000000 */
[----:B------:R-:W-:-:S06]  /*3fb0*/  ULEA UR37, UR37, UR5, 0x18 ;  /* 0x0000000525257291 */ /* 0x000fcc000f8ec0ff */
[----:B------:R-:W1:Y:S02]  /*3fc0*/  LDS.U8 R0, [UR4+0x1c] ;  /* 0x00001c04ff007984 */ /* 0x000e640008000000 */
[----:B-1----:R-:W-:-:S13]  /*3fd0*/  ISETP.NE.AND P0, PT, R0, RZ, PT ;  /* 0x000000ff0000720c */ /* 0x002fda0003f05270 */
[----:B------:R-:W-:Y:S05]  /*3fe0*/  @P0 BRA `(.L_x_80) ;  /* 0x0000000000580947 */ /* 0x000fea0003800000 */
[----:B------:R-:W-:-:S13]  /*3ff0*/  ELECT P0, URZ, PT ;  /* 0x0000000000ff782f */ /* 0x000fda0003800000 */
[----:B------:R-:W-:Y:S05]  /*4000*/  @!P0 BRA `(.L_x_81) ;  /* 0x0000000000608947 */ /* 0x000fea0003800000 */
[----:B------:R-:W-:Y:S01]  /*4010*/  UMOV UR5, 0x10 ;  /* 0x0000001000057882 */ /* 0x000fe20000000000 */
[----:B------:R-:W-:Y:S01]  /*4020*/  HFMA2 R0, -RZ, RZ, 0, 5.9604644775390625e-08 ;  /* 0x00000001ff007431 */ /* 0x000fe200000001ff */
[----:B------:R-:W-:-:S03]  /*4030*/  MOV R2, 0xffff ;  /* 0x0000ffff00027802 */ /* 0x000fc60000000f00 */
[----:B------:R-:W-:Y:S04]  /*4040*/  DEPBAR.LE SB1, 0x36 ;  /* 0x00009d800000791a */ /* 0x000fe80000000000 */
[----:B------:R-:W1:Y:S02]  /*4050*/  UTCATOMSWS.FIND_AND_SET.ALIGN UP0, UR5, UR5 ;  /* 0x00000005000575e3 */ /* 0x000e640008000800 */
[----:B-1----:R-:W-:Y:S01]  /*4060*/  MOV R3, UR5 ;  /* 0x0000000500037c02 */ /* 0x002fe20008000f00 */
[----:B------:R-:W-:Y:S06]  /*4070*/  BRA.U UP0, `(.L_x_82) ;  /* 0x0000000100187547 */ /* 0x000fec000b800000 */
.L_x_83:
[----:B------:R-:W-:Y:S05]  /*4080*/  NANOSLEEP 0x64 ;  /* 0x000000640000795d */ /* 0x000fea0003800000 */
[----:B------:R-:W-:-:S05]  /*4090*/  UMOV UR5, 0x10 ;  /* 0x0000001000057882 */ /* 0x000fca0000000000 */
[----:B------:R-:W-:Y:S04]  /*40a0*/  DEPBAR.LE SB1, 0x36 ;  /* 0x00009d800000791a */ /* 0x000fe80000000000 */
[----:B------:R-:W1:Y:S02]  /*40b0*/  UTCATOMSWS.FIND_AND_SET.ALIGN UP0, UR5, UR5 ;  /* 0x00000005000575e3 */ /* 0x000e640008000800 */
[----:B-1----:R-:W-:Y:S01]  /*40c0*/  MOV R3, UR5 ;  /* 0x0000000500037c02 */ /* 0x002fe20008000f00 */
[----:B------:R-:W-:Y:S05]  /*40d0*/  BRA.U !UP0, `(.L_x_83) ;  /* 0xfffffffd08e87547 */ /* 0x000fea000b83ffff */
.L_x_82:
[-C--:B------:R-:W-:Y:S02]  /*40e0*/  SHF.L.U32 R2, R2, R3.reuse, RZ ;  /* 0x0000000302027219 */ /* 0x080fe400000006ff */
[----:B------:R-:W-:Y:S01]  /*40f0*/  SHF.L.U32 R0, R0, R3, RZ ;  /* 0x0000000300007219 */ /* 0x000fe200000006ff */
[----:B------:R-:W-:Y:S02]  /*4100*/  IMAD.SHL.U32 R3, R3, 0x20, RZ ;  /* 0x0000002003037824 */ /* 0x000fe400078e00ff */
[----:B------:R1:W-:Y:S04]  /*4110*/  ATOMS.OR RZ, [UR4+0x14], R2 ;  /* 0x00001402ffff798c */ /* 0x0003e8000b000004 */
[----:B------:R1:W-:Y:S04]  /*4120*/  ATOMS.OR RZ, [UR4+0x18], R0 ;  /* 0x00001800ffff798c */ /* 0x0003e8000b000004 */
[----:B------:R1:W-:Y:S01]  /*4130*/  STS [UR37+0x320], R3 ;  /* 0x00032003ff007988 */ /* 0x0003e20008000825 */
[----:B------:R-:W-:Y:S05]  /*4140*/  BRA `(.L_x_81) ;  /* 0x0000000000107947 */ /* 0x000fea0003800000 */
.L_x_80:
[----:B------:R-:W-:Y:S02]  /*4150*/  MOV R0, 0xffffffff ;  /* 0xffffffff00007802 */ /* 0x000fe40000000f00 */
[----:B------:R-:W-:-:S03]  /*4160*/  MOV R2, 0x4190 ;  /* 0x0000419000027802 */ /* 0x000fc60000000f00 */
[----:B------:R1:W-:Y:S04]  /*4170*/  STS [UR37+0x320], R0 ;  /* 0x00032000ff007988 */ /* 0x0003e80008000825 */
[----:B-1-3-5:R-:W-:Y:S05]  /*4180*/  CALL.REL.NOINC `($__internal_1_$__cuda_sm10x_tcgen05_guardrail_trap_phase_invalid_during_alloc) ;  /* 0x0000006400dc7944 */ /* 0x02afea0003c00000 */
.L_x_81:
[----:B------:R-:W-:Y:S05]  /*4190*/  WARPSYNC.ALL ;  /* 0x0000000000007948 */ /* 0x000fea0003800000 */
[----:B------:R-:W2:Y:S01]  /*41a0*/  S2UR UR6, SR_CgaCtaId ;  /* 0x00000000000679c3 */ /* 0x000ea20000008800 */
[----:B------:R-:W-:Y:S01]  /*41b0*/  UMOV UR4, 0x400 ;  /* 0x0000040000047882 */ /* 0x000fe20000000000 */
[----:B------:R-:W-:-:S06]  /*41c0*/  NOP ;  /* 0x0000000000007918 */ /* 0x000fcc0000000000 */
[----:B------:R-:W-:Y:S06]  /*41d0*/  BAR.ARV 0x6, 0xa0 ;  /* 0x0182800000007b1d */ /* 0x000fec0000002000 */
[----:B------:R-:W4:Y:S01]  /*41e0*/  LDCU UR7, c[0x0][0x38c] ;  /* 0x00007180ff0777ac */ /* 0x000f220008000800 */
[----:B------:R-:W-:Y:S01]  /*41f0*/  IMAD.MOV.U32 R11, RZ, RZ, 0x1 ;  /* 0x00000001ff0b7424 */ /* 0x000fe200078e00ff */
[----:B------:R-:W-:Y:S01]  /*4200*/  CS2R R8, SRZ ;  /* 0x0000000000087805 */ /* 0x000fe2000001ff00 */
[----:B------:R-:W-:Y:S01]  /*4210*/  IMAD.MOV.U32 R10, RZ, RZ, RZ ;  /* 0x000000ffff0a7224 */ /* 0x000fe200078e00ff */
[----:B------:R-:W-:Y:S01]  /*4220*/  UMOV UR18, URZ ;  /* 0x000000ff00127c82 */ /* 0x000fe20008000000 */
[----:B------:R-:W-:Y:S01]  /*4230*/  UMOV UR17, URZ ;  /* 0x000000ff00117c82 */ /* 0x000fe20008000000 */
[----:B------:R-:W-:Y:S01]  /*4240*/  UMOV UR20, 0x0 ;  /* 0x0000000000147882 */ /* 0x000fe20000000000 */
[----:B------:R-:W-:Y:S01]  /*4250*/  UMOV UR21, 0x4200490 ;  /* 0x0420049000157882 */ /* 0x000fe20000000000 */
[----:B--2---:R-:W-:Y:S01]  /*4260*/  ULEA UR6, UR6, UR4, 0x18 ;  /* 0x0000000406067291 */ /* 0x004fe2000f8ec0ff */
[----:B------:R-:W2:Y:S03]  /*4270*/  LDCU UR4, c[0x0][0x38c] ;  /* 0x00007180ff0477ac */ /* 0x000ea60008000800 */
[----:B------:R-:W-:-:S02]  /*4280*/  UIADD3 UR11, UPT, UPT, UR6, 0x4600, URZ ;  /* 0x00004600060b7890 */ /* 0x000fc4000fffe0ff */
[----:B----4-:R-:W-:-:S03]  /*4290*/  UIADD3 UR7, UPT, UPT, UR7, 0xf, URZ ;  /* 0x0000000f07077890 */ /* 0x010fc6000fffe0ff */
[----:B-1----:R-:W1:Y:S01]  /*42a0*/  LDS R0, [UR6+0x320] ;  /* 0x00032006ff007984 */ /* 0x002e620008000800 */
[----:B------:R-:W-:Y:S02]  /*42b0*/  UIADD3 UR12, UPT, UPT, UR6, 0x15600, URZ ;  /* 0x00015600060c7890 */ /* 0x000fe4000fffe0ff */
[----:B------:R-:W-:Y:S02]  /*42c0*/  USHF.R.S32.HI UR5, URZ, 0x1f, UR7 ;  /* 0x0000001fff057899 */ /* 0x000fe40008011407 */
[----:B------:R-:W-:Y:S02]  /*42d0*/  USHF.R.U32.HI UR11, URZ, 0x4, UR11 ;  /* 0x00000004ff0b7899 */ /* 0x000fe4000801160b */
[----:B------:R-:W-:Y:S02]  /*42e0*/  ULEA.HI UR5, UR5, UR7, URZ, 0x4 ;  /* 0x0000000705057291 */ /* 0x000fe4000f8f20ff */
[----:B------:R-:W-:Y:S02]  /*42f0*/  USHF.R.U32.HI UR12, URZ, 0x4, UR12 ;  /* 0x00000004ff0c7899 */ /* 0x000fe4000801160c */
[----:B------:R-:W-:-:S02]  /*4300*/  USHF.R.S32.HI UR5, URZ, 0x4, UR5 ;  /* 0x00000004ff057899 */ /* 0x000fc40008011405 */
[----:B------:R-:W-:Y:S02]  /*4310*/  ULOP3.LUT UR11, UR11, 0x3fff, URZ, 0xc0, !UPT ;  /* 0x00003fff0b0b7892 */ /* 0x000fe4000f8ec0ff */
[----:B------:R-:W-:Y:S02]  /*4320*/  UISETP.LT.AND UP0, UPT, UR5, 0x1, UPT ;  /* 0x000000010500788c */ /* 0x000fe4000bf01270 */
[----:B------:R-:W-:Y:S02]  /*4330*/  ULOP3.LUT UR12, UR12, 0x3fff, URZ, 0xc0, !UPT ;  /* 0x00003fff0c0c7892 */ /* 0x000fe4000f8ec0ff */
[----:B------:R-:W-:Y:S02]  /*4340*/  USEL UR10, UR5, 0x1, !UP0 ;  /* 0x00000001050a7887 */ /* 0x000fe4000c000000 */
[----:B------:R-:W-:Y:S02]  /*4350*/  ULOP3.LUT UR11, UR11, 0x10000, URZ, 0xfc, !UPT ;  /* 0x000100000b0b7892 */ /* 0x000fe4000f8efcff */
[----:B------:R-:W-:-:S02]  /*4360*/  ULOP3.LUT UR12, UR12, 0x10000, URZ, 0xfc, !UPT ;  /* 0x000100000c0c7892 */ /* 0x000fc4000f8efcff */
[----:B------:R-:W-:Y:S02]  /*4370*/  UIADD3 UR10, UPT, UPT, -UR10, URZ, URZ ;  /* 0x000000ff0a0a7290 */ /* 0x000fe4000fffe1ff */
[----:B--2---:R-:W-:Y:S01]  /*4380*/  UISETP.GE.AND UP3, UPT, UR4, 0x1, UPT ;  /* 0x000000010400788c */ /* 0x004fe2000bf66270 */
[----:B-1----:R-:W-:-:S15]  /*4390*/  R2UR UR19, R0 ;  /* 0x00000000001372ca */ /* 0x002fde00000e0000 */
.L_x_90:
[----:B------:R-:W-:Y:S02]  /*43a0*/  LEA R0, R10, UR6, 0x3 ;  /* 0x000000060a007c11 */ /* 0x000fe4000f8e18ff */
[----:B------:R-:W-:Y:S02]  /*43b0*/  SHF.L.U32 R5, R9, 0x1f, RZ ;  /* 0x0000001f09057819 */ /* 0x000fe400000006ff */
[----:B------:R-:W-:Y:S01]  /*43c0*/  PLOP3.LUT P0, PT, PT, PT, UP3, 0x80, 0x8 ;  /* 0x000000000008781c */ /* 0x000fe20003f0f038 */
[----:B------:R-:W-:Y:S01]  /*43d0*/  VIADD R3, R0, 0x280 ;  /* 0x0000028000037836 */ /* 0x000fe20000000000 */
[----:B-1----:R-:W1:Y:S02]  /*43e0*/  SYNCS.PHASECHK.TRANS64.TRYWAIT P1, [R0+URZ+0x270], R5 ;  /* 0x00027005000075a7 */ /* 0x002e6400080211ff */
[----:B-1--4-:R-:W-:Y:S09]  /*43f0*/  @!P1 BRA `(.L_x_84) ;  /* 0x0000005c00409947 */ /* 0x012ff20003800000 */
.L_x_237:
[----:B------:R-:W-:Y:S01]  /*4400*/  LEA R4, R10, UR6, 0x4 ;  /* 0x000000060a047c11 */ /* 0x000fe2000f8e20ff */
[----:B------:R-:W-:Y:S01]  /*4410*/  @UP3 ULEA UR4, UR17, UR6, 0x3 ;  /* 0x0000000611043291 */ /* 0x000fe2000f8e18ff */
[----:B------:R-:W-:Y:S01]  /*4420*/  PLOP3.LUT P2, PT, PT, PT, PT, 0x80, 0x8 ;  /* 0x000000000008781c */ /* 0x000fe20003f4f070 */
[----:B------:R-:W-:Y:S01]  /*4430*/  ULEA UR9, UR18, UR6, 0x3 ;  /* 0x0000000612097291 */ /* 0x000fe2000f8e18ff */
[----:B------:R-:W-:Y:S02]  /*4440*/  PRMT R3, RZ, 0x654, R3 ;  /* 0x00000654ff037816 */ /* 0x000fe40000000003 */
[----:B-1----:R-:W1:Y:S01]  /*4450*/  LDS.128 R4, [R4+0x300] ;  /* 0x0003000004047984 */ /* 0x002e620000000c00 */
[----:B------:R-:W-:Y:S02]  /*4460*/  @P0 SHF.L.U32 R2, R8, 0x1f, RZ ;  /* 0x0000001f08020819 */ /* 0x000fe400000006ff */
[----:B------:R-:W-:Y:S01]  /*4470*/  SHF.L.U32 R0, R11, 0x1f, RZ ;  /* 0x0000001f0b007819 */ /* 0x000fe200000006ff */
[----:B------:R-:W-:Y:S01]  /*4480*/  @!PT LDS RZ, [RZ] ;  /* 0x00000000fffff984 */ /* 0x000fe20000000800 */
[----:B------:R-:W-:Y:S01]  /*4490*/  @!PT LDS RZ, [RZ] ;  /* 0x00000000fffff984 */ /* 0x000fe20000000800 */
[----:B------:R-:W-:Y:S01]  /*44a0*/  @!PT LDS RZ, [RZ] ;  /* 0x00000000fffff984 */ /* 0x000fe20000000800 */
[----:B------:R-:W-:Y:S01]  /*44b0*/  @!PT LDS RZ, [RZ] ;  /* 0x00000000fffff984 */ /* 0x000fe20000000800 */
[----:B------:R2:W-:Y:S06]  /*44c0*/  MEMBAR.ALL.CTA ;  /* 0x0000000000007992 */ /* 0x0005ec0000008000 */
[----:B--2---:R-:W2:Y:S02]  /*44d0*/  FENCE.VIEW.ASYNC.S ;  /* 0x00000000000073c6 */ /* 0x004ea40000000000 */
[----:B--2---:R2:W-:Y:S01]  /*44e0*/  SYNCS.ARRIVE.TRANS64.RED.A1T0 RZ, [R3+URZ], RZ ;  /* 0x000000ff03ff79a7 */ /* 0x0045e200081004ff */
[----:B------:R2:W4:Y:S01]  /*44f0*/  @P0 SYNCS.PHASECHK.TRANS64.TRYWAIT P2, [UR4], R2 ;  /* 0x00000002ff0005a7 */ /* 0x0005220008041104 */
[----:B-1----:R-:W-:Y:S01]  /*4500*/  LOP3.LUT P1, RZ, R6, 0x1, RZ, 0xc0, !PT ;  /* 0x0000000106ff7812 */ /* 0x002fe2000782c0ff */
[----:B------:R-:W1:Y:S02]  /*4510*/  SYNCS.PHASECHK.TRANS64.TRYWAIT P0, [UR9+0x2b0], R0 ;  /* 0x0002b000ff0075a7 */ /* 0x000e640008001109 */
[----:B-12-4-:R-:W-:Y:S10]  /*4520*/  @!P0 BRA `(.L_x_85) ;  /* 0x0000005c00088947 */ /* 0x016ff40003800000 */
.L_x_239:
[----:B------:R-:W-:Y:S01]  /*4530*/  IADD3 R10, PT, PT, R10, 0x1, RZ ;  /* 0x000000010a0a7810 */ /* 0x000fe20007ffe0ff */
[----:B------:R-:W-:Y:S06]  /*4540*/  BRA.U !UP3, `(.L_x_86) ;  /* 0x000000010ba07547 */ /* 0x000fec000b800000 */
[----:B------:R-:W-:Y:S02]  /*4550*/  ULEA.HI UR8, UR18, UR18, URZ, 0x1 ;  /* 0x0000001212087291 */ /* 0x000fe4000f8f08ff */
[----:B------:R-:W-:Y:S02]  /*4560*/  UPLOP3.LUT UP4, UPT, UPT, UPT, UPT, 0x40, 0x4 ;  /* 0x000000000004789c */ /* 0x000fe40003f8e870 */
[----:B------:R-:W-:Y:S02]  /*4570*/  USHF.L.U32 UR4, UR8, 0x6, URZ ;  /* 0x0000000608047899 */ /* 0x000fe400080006ff */
[----:B------:R-:W-:Y:S02]  /*4580*/  ULOP3.LUT UR8, UR8, 0xffe, URZ, 0xc0, !UPT ;  /* 0x00000ffe08087892 */ /* 0x000fe4000f8ec0ff */
[----:B------:R-:W-:Y:S02]  /*4590*/  ULOP3.LUT UR4, UR4, 0xffffff80, URZ, 0xc0, !UPT ;  /* 0xffffff8004047892 */ /* 0x000fe4000f8ec0ff */
[----:B------:R-:W-:-:S02]  /*45a0*/  UIADD3 UR8, UPT, UPT, -UR8, UR18, URZ ;  /* 0x0000001208087290 */ /* 0x000fc4000fffe1ff */
[----:B------:R-:W-:Y:S01]  /*45b0*/  UIADD3 UR4, UPT, UPT, UR19, UR4, URZ ;  /* 0x0000000413047290 */ /* 0x000fe2000fffe0ff */
[----:B------:R-:W-:Y:S01]  /*45c0*/  UMOV UR16, UR10 ;  /* 0x0000000a00107c82 */ /* 0x000fe20008000000 */
[----:B------:R-:W-:Y:S02]  /*45d0*/  UMOV UR15, UR5 ;  /* 0x00000005000f7c82 */ /* 0x000fe40008000000 */
[----:B------:R-:W-:Y:S01]  /*45e0*/  ULEA UR8, UR8, UR4, 0x14 ;  /* 0x0000000408087291 */ /* 0x000fe2000f8ea0ff */
[----:B------:R-:W-:-:S11]  /*45f0*/  UMOV UR14, UR17 ;  /* 0x00000011000e7c82 */ /* 0x000fd60008000000 */
.L_x_89:
[----:B------:R-:W-:Y:S02]  /*4600*/  UIADD3 UR16, UPT, UPT, UR16, 0x1, URZ ;  /* 0x0000000110107890 */ /* 0x000fe4000fffe0ff */
[----:B--2---:R-:W-:Y:S02]  /*4610*/  ULEA UR7, UR14, UR6, 0x3 ;  /* 0x000000060e077291 */ /* 0x004fe4000f8e18ff */
[----:B------:R-:W-:Y:S01]  /*4620*/  UISETP.NE.AND UP0, UPT, UR16, URZ, UPT ;  /* 0x000000ff1000728c */ /* 0x000fe2000bf05270 */
[----:B----4-:R-:W-:Y:S10]  /*4630*/  @P2 BRA `(.L_x_87) ;  /* 0x00000000000c2947 */ /* 0x010ff40003800000 */
[----:B-1----:R-:W-:Y:S04]  /*4640*/  SHF.L.U32 R3, R8, 0x1f, RZ ;  /* 0x0000001f08037819 */ /* 0x002fe800000006ff */
[----:B------:R-:W1:Y:S02]  /*4650*/  SYNCS.PHASECHK.TRANS64.TRYWAIT P0, [UR7], R3 ;  /* 0x00000003ff0075a7 */ /* 0x000e640008001107 */
[----:B-1----:R-:W-:Y:S05]  /*4660*/  @!P0 BRA `(.L_x_88) ;  /* 0x0000005800d08947 */ /* 0x002fea0003800000 */
.L_x_87:
[----:B------:R-:W-:Y:S01]  /*4670*/  UISETP.NE.AND UP1, UPT, UR15, 0x1, UPT ;  /* 0x000000010f00788c */ /* 0x000fe2000bf25270 */
[----:B------:R-:W-:Y:S01]  /*4680*/  PLOP3.LUT P2, PT, PT, PT, PT, 0x80, 0x8 ;  /* 0x000000000008781c */ /* 0x000fe20003f4f070 */
[----:B------:R-:W-:Y:S02]  /*4690*/  UIADD3 UR17, UPT, UPT, UR14, 0x1, URZ ;  /* 0x000000010e117890 */ /* 0x000fe4000fffe0ff */
[----:B------:R-:W-:Y:S02]  /*46a0*/  ULEA UR22, UR14, UR12, 0x8 ;  /* 0x0000000c0e167291 */ /* 0x000fe4000f8e40ff */
[----:B------:R-:W-:Y:S01]  /*46b0*/  UISETP.NE.AND UP2, UPT, UR17, 0x22, UPT ;  /* 0x000000221100788c */ /* 0x000fe2000bf45270 */
[----:B------:R-:W-:Y:S01]  /*46c0*/  PLOP3.LUT P0, PT, PT, PT, UP1, 0x80, 0x8 ;  /* 0x000000000008781c */ /* 0x000fe20003f0f018 */
[----:B------:R-:W-:Y:S02]  /*46d0*/  ULEA UR24, UR14, UR11, 0x7 ;  /* 0x0000000b0e187291 */ /* 0x000fe4000f8e38ff */
[----:B------:R-:W-:Y:S02]  /*46e0*/  USEL UR13, URZ, 0x1, UP2 ;  /* 0x00000001ff0d7887 */ /* 0x000fe40009000000 */
[----:B------:R-:W-:Y:S02]  /*46f0*/  USEL UR17, UR17, URZ, UP2 ;  /* 0x000000ff11117287 */ /* 0x000fe40009000000 */
[----:B------:R-:W-:Y:S02]  /*4700*/  UIADD3 UR7, UPT, UPT, UR7, 0x110, URZ ;  /* 0x0000011007077890 */ /* 0x000fe4000fffe0ff */
[----:B------:R-:W-:Y:S01]  /*4710*/  @UP1 ULEA UR4, UR17, UR6, 0x3 ;  /* 0x0000000611041291 */ /* 0x000fe2000f8e18ff */
[----:B------:R-:W-:Y:S01]  /*4720*/  LOP3.LUT R8, R8, UR13, RZ, 0x3c, !PT ;  /* 0x0000000d08087c12 */ /* 0x000fe2000f8e3cff */
[----:B------:R-:W-:Y:S01]  /*4730*/  UMOV UR23, 0xc0004010 ;  /* 0xc000401000177882 */ /* 0x000fe20000000000 */
[----:B------:R-:W-:Y:S01]  /*4740*/  UMOV UR25, 0xc0004010 ;  /* 0xc000401000197882 */ /* 0x000fe20000000000 */
[----:B------:R-:W-:Y:S01]  /*4750*/  UIADD3 UR15, UPT, UPT, UR15, -0x1, URZ ;  /* 0xffffffff0f0f7890 */ /* 0x000fe2000fffe0ff */
[----:B-1----:R-:W-:Y:S01]  /*4760*/  @P0 SHF.L.U32 R0, R8, 0x1f, RZ ;  /* 0x0000001f08000819 */ /* 0x002fe200000006ff */
[----:B------:R-:W-:Y:S03]  /*4770*/  UMOV UR14, UR17 ;  /* 0x00000011000e7c82 */ /* 0x000fe60008000000 */
[----:B------:R2:W4:Y:S01]  /*4780*/  @P0 SYNCS.PHASECHK.TRANS64.TRYWAIT P2, [UR4], R0 ;  /* 0x00000000ff0005a7 */ /* 0x0005220008041104 */
[----:B------:R2:W-:Y:S01]  /*4790*/  UTCHMMA gdesc[UR24], gdesc[UR22], tmem[UR8], tmem[UR20], idesc[UR21], UP4 ;  /* 0x00ff1416180075ea */ /* 0x0005e2000a000008 */
[----:B------:R-:W-:Y:S01]  /*47a0*/  UPLOP3.LUT UP4, UPT, UPT, UPT, UPT, 0x80, 0x8 ;  /* 0x000000000008789c */ /* 0x000fe20003f8f070 */
[----:B------:R2:W-:Y:S01]  /*47b0*/  UTCBAR [UR7], URZ ;  /* 0x000000ff070073e9 */ /* 0x0005e200080000ff */
[----:B------:R-:W-:Y:S09]  /*47c0*/  BRA.U UP0, `(.L_x_89) ;  /* 0xfffffffd008c7547 */ /* 0x000ff2000b83ffff */
.L_x_86:
[----:B------:R-:W-:Y:S01]  /*47d0*/  UIADD3 UR18, UPT, UPT, UR18, 0x1, URZ ;  /* 0x0000000112127890 */ /* 0x000fe2000fffe0ff */
[C---:B------:R-:W-:Y:S01]  /*47e0*/  ISETP.NE.AND P0, PT, R10.reuse, 0x2, PT ;  /* 0x000000020a00780c */ /* 0x040fe20003f05270 */
[----:B------:R-:W-:Y:S02]  /*47f0*/  UIADD3 UR9, UPT, UPT, UR9, 0x290, URZ ;  /* 0x0000029009097890 */ /* 0x000fe4000fffe0ff */
[----:B------:R-:W-:Y:S01]  /*4800*/  UISETP.NE.AND UP0, UPT, UR18, 0x4, UPT ;  /* 0x000000041200788c */ /* 0x000fe2000bf05270 */
[----:B-12---:R-:W-:Y:S02]  /*4810*/  SEL R0, RZ, 0x1, P0 ;  /* 0x00000001ff007807 */ /* 0x006fe40000000000 */
[----:B------:R-:W-:Y:S01]  /*4820*/  SEL R10, R10, RZ, P0 ;  /* 0x000000ff0a0a7207 */ /* 0x000fe20000000000 */
[----:B------:R-:W-:Y:S01]  /*4830*/  USEL UR4, URZ, 0x1, UP0 ;  /* 0x00000001ff047887 */ /* 0x000fe20008000000 */
[----:B------:R-:W-:Y:S01]  /*4840*/  LOP3.LUT R9, R9, R0, RZ, 0x3c, !PT ;  /* 0x0000000009097212 */ /* 0x000fe200078e3cff */
[----:B------:R-:W-:Y:S01]  /*4850*/  USEL UR18, UR18, URZ, UP0 ;  /* 0x000000ff12127287 */ /* 0x000fe20008000000 */
[----:B------:R1:W-:Y:S03]  /*4860*/  UTCBAR [UR9], URZ ;  /* 0x000000ff090073e9 */ /* 0x0003e600080000ff */
[----:B------:R-:W-:Y:S01]  /*4870*/  LOP3.LUT R11, R11, UR4, RZ, 0x3c, !PT ;  /* 0x000000040b0b7c12 */ /* 0x000fe2000f8e3cff */
[----:B------:R-:W-:Y:S07]  /*4880*/  @P1 BRA `(.L_x_90) ;  /* 0xfffffff800c41947 */ /* 0x000fee000383ffff */
[----:B------:R-:W2:Y:S01]  /*4890*/  S2UR UR4, SR_CgaCtaId ;  /* 0x00000000000479c3 */ /* 0x000ea20000008800 */
[----:B------:R-:W-:Y:S01]  /*48a0*/  ELECT P0, URZ, PT ;  /* 0x0000000000ff782f */ /* 0x000fe20003800000 */
[----:B------:R-:W-:Y:S01]  /*48b0*/  IMAD.MOV.U32 R0, RZ, RZ, 0x1 ;  /* 0x00000001ff007424 */ /* 0x000fe200078e00ff */
[----:B------:R-:W-:Y:S01]  /*48c0*/  UIADD3 UR6, UPT, UPT, UR6, 0x2b0, URZ ;  /* 0x000002b006067890 */ /* 0x000fe2000fffe0ff */
[----:B------:R-:W-:Y:S01]  /*48d0*/  SHF.L.U32 R3, R11, 0x1f, RZ ;  /* 0x0000001f0b037819 */ /* 0x000fe200000006ff */
[----:B------:R-:W-:-:S03]  /*48e0*/  UMOV UR5, 0x40 ;  /* 0x0000004000057882 */ /* 0x000fc60000000000 */
[----:B------:R-:W-:Y:S01]  /*48f0*/  UVIRTCOUNT.DEALLOC.SMPOOL 0x80 ;  /* 0x000000800000784c */ /* 0x000fe20000000000 */
[----:B--2---:R-:W-:Y:S02]  /*4900*/  ULEA UR4, UR4, UR5, 0x18 ;  /* 0x0000000504047291 */ /* 0x004fe4000f8ec0ff */
[----:B------:R-:W-:-:S07]  /*4910*/  ULEA UR5, UR18, UR6, 0x3 ;  /* 0x0000000612057291 */ /* 0x000fce000f8e18ff */
[----:B------:R2:W-:Y:S02]  /*4920*/  @P0 STS.U8 [UR4+0x1c], R0 ;  /* 0x00001c00ff000988 */ /* 0x0005e40008000004 */
[----:B------:R-:W3:Y:S02]  /*4930*/  SYNCS.PHASECHK.TRANS64.TRYWAIT P0, [UR5], R3 ;  /* 0x00000003ff0075a7 */ /* 0x000ee40008001105 */
[----:B--23--:R-:W-:Y:S05]  /*4940*/  @!P0 BRA `(.L_x_91) ;  /* 0x0000005800308947 */ /* 0x00cfea0003800000 */
.L_x_242:
[----:B------:R-:W-:-:S04]  /*4950*/  UIADD3 UR7, UPT, UPT, UR18, 0x1, URZ ;  /* 0x0000000112077890 */ /* 0x000fc8000fffe0ff */
[----:B------:R-:W-:-:S04]  /*4960*/  UISETP.NE.AND UP0, UPT, UR7, 0x4, UPT ;  /* 0x000000040700788c */ /* 0x000fc8000bf05270 */
[----:B------:R-:W-:Y:S02]  /*4970*/  USEL UR8, URZ, 0x1, UP0 ;  /* 0x00000001ff087887 */ /* 0x000fe40008000000 */
[----:B------:R-:W-:-:S04]  /*4980*/  USEL UR7, UR7, URZ, UP0 ;  /* 0x000000ff07077287 */ /* 0x000fc80008000000 */
[----:B------:R-:W-:Y:S01]  /*4990*/  ULEA UR5, UR7, UR6, 0x3 ;  /* 0x0000000607057291 */ /* 0x000fe2000f8e18ff */
[----:B------:R-:W-:-:S04]  /*49a0*/  LOP3.LUT R2, R11, UR8, RZ, 0x3c, !PT ;  /* 0x000000080b027c12 */ /* 0x000fc8000f8e3cff */
[----:B--2---:R-:W-:-:S04]  /*49b0*/  SHF.L.U32 R3, R2, 0x1f, RZ ;  /* 0x0000001f02037819 */ /* 0x004fc800000006ff */
[----:B------:R-:W2:Y:S02]  /*49c0*/  SYNCS.PHASECHK.TRANS64.TRYWAIT P0, [UR5], R3 ;  /* 0x00000003ff0075a7 */ /* 0x000ea40008001105 */
[----:B--2---:R-:W-:Y:S05]  /*49d0*/  @!P0 BRA `(.L_x_92) ;  /* 0x0000005800248947 */ /* 0x004fea0003800000 */
.L_x_244:
        /* <DEDUP_REMOVED lines=9> */
.L_x_246:
[----:B------:R-:W-:-:S04]  /*4a70*/  UIADD3 UR7, UPT, UPT, UR7, 0x1, URZ ;  /* 0x0000000107077890 */ /* 0x000fc8000fffe0ff */
[----:B------:R-:W-:-:S04]  /*4a80*/  UISETP.NE.AND UP0, UPT, UR7, 0x4, UPT ;  /* 0x000000040700788c */ /* 0x000fc8000bf05270 */
[----:B------:R-:W-:Y:S02]  /*4a90*/  USEL UR5, URZ, 0x1, UP0 ;  /* 0x00000001ff057887 */ /* 0x000fe40008000000 */
[----:B------:R-:W-:-:S04]  /*4aa0*/  USEL UR7, UR7, URZ, UP0 ;  /* 0x000000ff07077287 */ /* 0x000fc80008000000 */
[----:B------:R-:W-:Y:S01]  /*4ab0*/  ULEA UR7, UR7, UR6, 0x3 ;  /* 0x0000000607077291 */ /* 0x000fe2000f8e18ff */
[----:B--2---:R-:W-:-:S04]  /*4ac0*/  LOP3.LUT R3, R2, UR5, RZ, 0x3c, !PT ;  /* 0x0000000502037c12 */ /* 0x004fc8000f8e3cff */
[----:B------:R-:W-:-:S04]  /*4ad0*/  SHF.L.U32 R3, R3, 0x1f, RZ ;  /* 0x0000001f03037819 */ /* 0x000fc800000006ff */
[----:B------:R-:W2:Y:S02]  /*4ae0*/  SYNCS.PHASECHK.TRANS64.TRYWAIT P0, [UR7], R3 ;  /* 0x00000003ff0075a7 */ /* 0x000ea40008001107 */
[----:B--2---:R-:W-:Y:S05]  /*4af0*/  @!P0 BRA `(.L_x_94) ;  /* 0x00000058000c8947 */ /* 0x004fea0003800000 */
.L_x_248:
[----:B------:R-:W-:Y:S01]  /*4b00*/  NOP ;  /* 0x0000000000007918 */ /* 0x000fe20000000000 */
[----:B--2---:R-:W2:Y:S01]  /*4b10*/  LDS R0, [UR4+0x14] ;  /* 0x00001404ff007984 */ /* 0x004ea20008000800 */
[----:B------:R-:W-:Y:S01]  /*4b20*/  ULOP3.LUT UR6, UR19, 0xffff, URZ, 0xc0, !UPT ;  /* 0x0000ffff13067892 */ /* 0x000fe2000f8ec0ff */
[----:B------:R-:W-:Y:S01]  /*4b30*/  UMOV UR8, 0xffff ;  /* 0x0000ffff00087882 */ /* 0x000fe20000000000 */
[----:B------:R-:W-:Y:S02]  /*4b40*/  UMOV UR5, 0x1 ;  /* 0x0000000100057882 */ /* 0x000fe40000000000 */
[----:B------:R-:W-:-:S04]  /*4b50*/  USHF.R.U32.HI UR6, URZ, 0x5, UR6 ;  /* 0x00000005ff067899 */ /* 0x000fc80008011606 */
[----:B------:R-:W-:Y:S02]  /*4b60*/  USHF.L.U32 UR8, UR8, UR6, URZ ;  /* 0x0000000608087299 */ /* 0x000fe400080006ff */
[----:B------:R-:W-:-:S04]  /*4b70*/  USHF.L.U32 UR5, UR5, UR6, URZ ;  /* 0x0000000605057299 */ /* 0x000fc800080006ff */
[----:B--2---:R-:W-:-:S04]  /*4b80*/  LOP3.LUT R0, R0, UR8, RZ, 0xc0, !PT ;  /* 0x0000000800007c12 */ /* 0x004fc8000f8ec0ff */
[----:B------:R-:W-:-:S13]  /*4b90*/  ISETP.NE.AND P0, PT, R0, UR8, PT ;  /* 0x0000000800007c0c */ /* 0x000fda000bf05270 */
[----:B------:R-:W-:Y:S05]  /*4ba0*/  @P0 BRA `(.L_x_95) ;  /* 0x0000000000580947 */ /* 0x000fea0003800000 */
[----:B------:R-:W2:Y:S02]  /*4bb0*/  LDS R0, [UR4+0x18] ;  /* 0x00001804ff007984 */ /* 0x000ea40008000800 */
[----:B--2---:R-:W-:-:S04]  /*4bc0*/  LOP3.LUT R0, R0, UR5, RZ, 0xc0, !PT ;  /* 0x0000000500007c12 */ /* 0x004fc8000f8ec0ff */
[----:B------:R-:W-:-:S13]  /*4bd0*/  ISETP.NE.AND P0, PT, R0, UR5, PT ;  /* 0x0000000500007c0c */ /* 0x000fda000bf05270 */
[----:B------:R-:W-:Y:S05]  /*4be0*/  @P0 BRA `(.L_x_96) ;  /* 0x00000000003c0947 */ /* 0x000fea0003800000 */
[----:B------:R-:W2:Y:S01]  /*4bf0*/  S2R R2, SR_LANEID ;  /* 0x0000000000027919 */ /* 0x000ea20000000000 */
[----:B------:R-:W-:Y:S01]  /*4c00*/  ULOP3.LUT UR8, URZ, UR8, URZ, 0x33, !UPT ;  /* 0x00000008ff087292 */ /* 0x000fe2000f8e33ff */
[----:B------:R-:W-:Y:S01]  /*4c10*/  LOP3.LUT R4, RZ, UR5, RZ, 0x33, !PT ;  /* 0x00000005ff047c12 */ /* 0x000fe2000f8e33ff */
[----:B------:R-:W-:Y:S02]  /*4c20*/  VOTEU.ANY UR7, UPT, PT ;  /* 0x0000000000077886 */ /* 0x000fe400038e0100 */
[----:B------:R-:W-:Y:S01]  /*4c30*/  UFLO.U32 UR7, UR7 ;  /* 0x00000007000772bd */ /* 0x000fe200080e0000 */
[----:B------:R-:W3:Y:S01]  /*4c40*/  REDUX UR5, R4 ;  /* 0x00000000040573c4 */ /* 0x000ee20000000000 */
[----:B------:R-:W-:-:S06]  /*4c50*/  IMAD.U32 R0, RZ, RZ, UR8 ;  /* 0x00000008ff007e24 */ /* 0x000fcc000f8e00ff */
[----:B------:R1:W-:Y:S01]  /*4c60*/  UTCATOMSWS.AND URZ, UR8 ;  /* 0x0000000800ff79e3 */ /* 0x0003e20008000000 */
[----:B------:R-:W4:Y:S01]  /*4c70*/  REDUX UR6, R0 ;  /* 0x00000000000673c4 */ /* 0x000f220000000000 */
[----:B--2---:R-:W-:Y:S01]  /*4c80*/  ISETP.EQ.U32.AND P0, PT, R2, UR7, PT ;  /* 0x0000000702007c0c */ /* 0x004fe2000bf02070 */
[----:B---3--:R-:W-:Y:S01]  /*4c90*/  IMAD.U32 R2, RZ, RZ, UR5 ;  /* 0x00000005ff027e24 */ /* 0x008fe2000f8e00ff */
[----:B----4-:R-:W-:-:S11]  /*4ca0*/  MOV R3, UR6 ;  /* 0x0000000600037c02 */ /* 0x010fd60008000f00 */
[----:B------:R1:W-:Y:S04]  /*4cb0*/  @P0 ATOMS.AND RZ, [UR4+0x14], R3 ;  /* 0x00001403ffff098c */ /* 0x0003e8000a800004 */
[----:B------:R1:W-:Y:S01]  /*4cc0*/  @P0 ATOMS.AND RZ, [UR4+0x18], R2 ;  /* 0x00001802ffff098c */ /* 0x0003e2000a800004 */
[----:B------:R-:W-:Y:S05]  /*4cd0*/  BRA `(.L_x_97) ;  /* 0x0000000000147947 */ /* 0x000fea0003800000 */
.L_x_96:
[----:B------:R-:W-:Y:S02]  /*4ce0*/  MOV R2, 0x4d00 ;  /* 0x00004d0000027802 */ /* 0x000fe40000000f00 */
[----:B-1--45:R-:W-:Y:S05]  /*4cf0*/  CALL.REL.NOINC `($__internal_0_$__cuda_sm10x_tcgen05_guardrail_trap_col_being_dealloced_not_returned_by_alloc) ;  /* 0x0000005800f47944 */ /* 0x032fea0003c00000 */
[----:B------:R-:W-:Y:S05]  /*4d00*/  BRA `(.L_x_97) ;  /* 0x0000000000087947 */ /* 0x000fea0003800000 */
.L_x_95:
[----:B------:R-:W-:Y:S02]  /*4d10*/  MOV R2, 0x4d30 ;  /* 0x00004d3000027802 */ /* 0x000fe40000000f00 */
[----:B-1--45:R-:W-:Y:S05]  /*4d20*/  CALL.REL.NOINC `($__internal_2_$__cuda_sm10x_tcgen05_guardrail_trap_unallocated_columns_being_dealloced) ;  /* 0x0000005c00007944 */ /* 0x032fea0003c00000 */
.L_x_97:
[----:B------:R-:W-:Y:S01]  /*4d30*/  NOP ;  /* 0x0000000000007918 */ /* 0x000fe20000000000 */
[----:B-1----:R-:W-:Y:S05]  /*4d40*/  EXIT ;  /* 0x000000000000794d */ /* 0x002fea0003800000 */
.L_x_79:
[----:B------:R-:W-:-:S09]  /*4d50*/  UISETP.NE.OR UP2, UPT, UR8, 0x3, !UP2 ;  /* 0x000000030800788c */ /* 0x000fd2000d745670 */
[----:B------:R-:W-:Y:S05]  /*4d60*/  BRA.U UP2, `(.L_x_98) ;  /* 0x0000001102147547 */ /* 0x000fea000b800000 */
[----:B------:R-:W1:Y:S01]  /*4d70*/  LDC R0, c[0x0][0xb30] ;  /* 0x0002cc00ff007b82 */ /* 0x000e620000000800 */
[----:B------:R-:W2:Y:S01]  /*4d80*/  LDCU.64 UR8, c[0x0][0x888] ;  /* 0x00011100ff0877ac */ /* 0x000ea20008000a00 */
[----:B------:R-:W-:Y:S02]  /*4d90*/  HFMA2 R25, -RZ, RZ, 0, 0 ;  /* 0x00000000ff197431 */ /* 0x000fe400000001ff */
[----:B------:R-:W-:Y:S01]  /*4da0*/  IMAD.MOV.U32 R32, RZ, RZ, 0x1 ;  /* 0x00000001ff207424 */ /* 0x000fe200078e00ff */
[----:B------:R-:W-:Y:S01]  /*4db0*/  MOV R23, 0x1000 ;  /* 0x0000100000177802 */ /* 0x000fe20000000f00 */
[----:B------:R-:W4:Y:S01]  /*4dc0*/  LDCU.64 UR4, c[0x0][0x890] ;  /* 0x00011200ff0477ac */ /* 0x000f220008000a00 */
[----:B------:R-:W-:Y:S01]  /*4dd0*/  IMAD.MOV.U32 R27, RZ, RZ, RZ ;  /* 0x000000ffff1b7224 */ /* 0x000fe200078e00ff */
[----:B------:R-:W3:Y:S01]  /*4de0*/  LDC R19, c[0x0][0x370] ;  /* 0x0000dc00ff137b82 */ /* 0x000ee20000000800 */
[----:B------:R-:W-:Y:S01]  /*4df0*/  UMOV UR7, 0x400 ;  /* 0x0000040000077882 */ /* 0x000fe20000000000 */
[----:B------:R-:W-:-:S02]  /*4e00*/  UPLOP3.LUT UP1, UPT, UPT, UPT, UPT, 0x40, 0x4 ;  /* 0x000000000004789c */ /* 0x000fc40003f2e870 */
[----:B------:R-:W-:-:S04]  /*4e10*/  ULEA UR7, UR37, UR7, 0x18 ;  /* 0x0000000725077291 */ /* 0x000fc8000f8ec0ff */
[----:B------:R-:W3:Y:S01]  /*4e20*/  LDC R2, c[0x0][0xb0c] ;  /* 0x0002c300ff027b82 */ /* 0x000ee20000000800 */
[----:B------:R-:W-:Y:S02]  /*4e30*/  UIADD3 UR13, UPT, UPT, UR7, 0x238, URZ ;  /* 0x00000238070d7890 */ /* 0x000fe4000fffe0ff */
[----:B--2---:R-:W-:Y:S02]  /*4e40*/  UISETP.NE.U32.AND UP2, UPT, UR8, URZ, UPT ;  /* 0x000000ff0800728c */ /* 0x004fe4000bf45070 */
[----:B------:R-:W-:Y:S02]  /*4e50*/  UIADD3 UR33, UPT, UPT, UR7, 0x220, URZ ;  /* 0x0000022007217890 */ /* 0x000fe4000fffe0ff */
[----:B----4-:R-:W-:Y:S01]  /*4e60*/  UISETP.NE.U32.AND UP3, UPT, UR4, URZ, UPT ;  /* 0x000000ff0400728c */ /* 0x010fe2000bf65070 */
[----:B------:R-:W2:Y:S01]  /*4e70*/  LDC R18, c[0x0][0xb20] ;  /* 0x0002c800ff127b82 */ /* 0x000ea20000000800 */
[----:B-1----:R-:W-:Y:S01]  /*4e80*/  ISETP.NE.AND P1, PT, R0, 0x1, PT ;  /* 0x000000010000780c */ /* 0x002fe20003f25270 */
[----:B------:R-:W-:-:S02]  /*4e90*/  UISETP.NE.AND.EX UP2, UPT, UR9, URZ, UPT, UP2 ;  /* 0x000000ff0900728c */ /* 0x000fc4000bf45320 */
[----:B------:R-:W-:Y:S02]  /*4ea0*/  UIADD3 UR25, UPT, UPT, UR7, 0x228, URZ ;  /* 0x0000022807197890 */ /* 0x000fe4000fffe0ff */
[----:B------:R-:W-:Y:S02]  /*4eb0*/  UIADD3 UR17, UPT, UPT, UR7, 0x230, URZ ;  /* 0x0000023007117890 */ /* 0x000fe4000fffe0ff */
[----:B------:R-:W1:Y:S01]  /*4ec0*/  LDC.64 R36, c[0x0][0x348] ;  /* 0x0000d200ff247b82 */ /* 0x000e620000000a00 */
[----:B------:R-:W-:Y:S02]  /*4ed0*/  UPRMT UR13, UR37, 0x654, UR13 ;  /* 0x00000654250d7896 */ /* 0x000fe4000800000d */
[----:B------:R-:W-:-:S05]  /*4ee0*/  UISETP.NE.AND.EX UP3, UPT, UR5, URZ, UPT, UP3 ;  /* 0x000000ff0500728c */ /* 0x000fca000bf65330 */
[----:B------:R-:W4:Y:S08]  /*4ef0*/  LDC.64 R16, c[0x0][0xb10] ;  /* 0x0002c400ff107b82 */ /* 0x000f300000000a00 */
[----:B------:R-:W1:Y:S08]  /*4f00*/  LDC.64 R6, c[0x0][0xb18] ;  /* 0x0002c600ff067b82 */ /* 0x000e700000000a00 */
[----:B------:R-:W1:Y:S08]  /*4f10*/  LDC.64 R4, c[0x0][0xb28] ;  /* 0x0002ca00ff047b82 */ /* 0x000e700000000a00 */
[----:B--23--:R-:W1:Y:S02]  /*4f20*/  LDC R22, c[0x0][0x374] ;  /* 0x0000dd00ff167b82 */ /* 0x00ce640000000800 */
.L_x_109:
[----:B------:R-:W-:Y:S02]  /*4f30*/  LEA R0, R27, UR7, 0x3 ;  /* 0x000000071b007c11 */ /* 0x000fe4000f8e18ff */
[----:B------:R-:W-:Y:S02]  /*4f40*/  SHF.L.U32 R3, R25, 0x1f, RZ ;  /* 0x0000001f19037819 */ /* 0x000fe400000006ff */
[----:B------:R-:W-:Y:S02]  /*4f50*/  LEA R28, R27, UR7, 0x4 ;  /* 0x000000071b1c7c11 */ /* 0x000fe4000f8e20ff */
[----:B--2---:R-:W2:Y:S02]  /*4f60*/  SYNCS.PHASECHK.TRANS64.TRYWAIT P0, [R0+URZ+0x270], R3 ;  /* 0x00027003000075a7 */ /* 0x004ea400080011ff */
[----:B--2---:R-:W-:Y:S05]  /*4f70*/  @!P0 BRA `(.L_x_99) ;  /* 0x0000005400048947 */ /* 0x004fea0003800000 */
.L_x_249:
[----:B------:R-:W-:Y:S01]  /*4f80*/  ISETP.GE.AND P0, PT, R26, 0x1, PT ;  /* 0x000000011a00780c */ /* 0x000fe20003f06270 */
[----:B------:R-:W3:Y:S01]  /*4f90*/  LDS.128 R28, [R28+0x300] ;  /* 0x000300001c1c7984 */ /* 0x000ee20000000c00 */
[----:B--2---:R-:W-:Y:S01]  /*4fa0*/  VIADD R0, R0, 0x280 ;  /* 0x0000028000007836 */ /* 0x004fe20000000000 */
[----:B------:R-:W-:Y:S01]  /*4fb0*/  @!PT LDS RZ, [RZ] ;  /* 0x00000000fffff984 */ /* 0x000fe20000000800 */
[----:B------:R-:W-:Y:S01]  /*4fc0*/  @!PT LDS RZ, [RZ] ;  /* 0x00000000fffff984 */ /* 0x000fe20000000800 */
[----:B------:R-:W-:Y:S01]  /*4fd0*/  @!PT LDS RZ, [RZ] ;  /* 0x00000000fffff984 */ /* 0x000fe20000000800 */
[----:B------:R-:W-:Y:S01]  /*4fe0*/  @!PT LDS RZ, [RZ] ;  /* 0x00000000fffff984 */ /* 0x000fe20000000800 */
[----:B------:R2:W-:Y:S06]  /*4ff0*/  MEMBAR.ALL.CTA ;  /* 0x0000000000007992 */ /* 0x0005ec0000008000 */
[----:B--2---:R-:W2:Y:S01]  /*5000*/  FENCE.VIEW.ASYNC.S ;  /* 0x00000000000073c6 */ /* 0x004ea20000000000 */
[----:B------:R-:W-:Y:S04]  /*5010*/  PRMT R0, RZ, 0x654, R0 ;  /* 0x00000654ff007816 */ /* 0x000fe80000000000 */
[----:B--2---:R2:W-:Y:S01]  /*5020*/  SYNCS.ARRIVE.TRANS64.RED.A1T0 RZ, [R0+URZ], RZ ;  /* 0x000000ff00ff79a7 */ /* 0x0045e200081004ff */
[----:B---3--:R-:W-:Y:S11]  /*5030*/  LOP3.LUT P3, RZ, R30, 0x1, RZ, 0xc0, !PT ;  /* 0x000000011eff7812 */ /* 0x008ff6000786c0ff */
[----:B------:R-:W-:Y:S02]  /*5040*/  @!UPT UIADD3 URZ, UPT, UPT, URZ, URZ, URZ ;  /* 0x000000fffffff290 */ /* 0x000fe4000fffe0ff */
[----:B------:R-:W-:Y:S02]  /*5050*/  @P3 MOV R13, R28 ;  /* 0x0000001c000d3202 */ /* 0x000fe40000000f00 */
[----:B------:R-:W-:Y:S01]  /*5060*/  @P3 LOP3.LUT R8, R29, 0xffff, RZ, 0xc0, !PT ;  /* 0x0000ffff1d083812 */ /* 0x000fe200078ec0ff */
[----:B--2---:R-:W-:Y:S06]  /*5070*/  @!P0 BRA `(.L_x_100) ;  /* 0x0000000000a48947 */ /* 0x004fec0003800000 */
[----:B-1---5:R-:W-:Y:S01]  /*5080*/  IMAD.HI.U32 R33, R22, R7, RZ ;  /* 0x0000000716217227 */ /* 0x022fe200078e00ff */
[----:B------:R-:W-:Y:S02]  /*5090*/  ISETP.NE.AND P0, PT, R6, 0x1, PT ;  /* 0x000000010600780c */ /* 0x000fe40003f05270 */
[----:B------:R-:W-:Y:S01]  /*50a0*/  ISETP.NE.AND P2, PT, R26, 0x1, PT ;  /* 0x000000011a00780c */ /* 0x000fe20003f45270 */
[----:B----4-:R-:W-:Y:S01]  /*50b0*/  IMAD.HI.U32 R34, R19, R16, RZ ;  /* 0x0000001013227227 */ /* 0x010fe200078e00ff */
[----:B------:R-:W-:Y:S02]  /*50c0*/  SHF.R.U32.HI R33, RZ, R18, R33 ;  /* 0x00000012ff217219 */ /* 0x000fe40000011621 */
[----:B------:R-:W-:Y:S01]  /*50d0*/  ISETP.NE.AND P4, PT, R2, 0x1, PT ;  /* 0x000000010200780c */ /* 0x000fe20003f85270 */
[----:B------:R-:W-:Y:S01]  /*50e0*/  IMAD.HI.U32 R38, R13, R16, RZ ;  /* 0x000000100d267227 */ /* 0x000fe200078e00ff */
[----:B------:R-:W-:Y:S02]  /*50f0*/  SHF.R.U32.HI R34, RZ, R17, R34 ;  /* 0x00000011ff227219 */ /* 0x000fe40000011622 */
[----:B------:R-:W-:Y:S01]  /*5100*/  SEL R3, R22, R33, !P0 ;  /* 0x0000002116037207 */ /* 0x000fe20004000000 */
[C---:B------:R-:W-:Y:S01]  /*5110*/  IMAD.HI.U32 R33, R8.reuse, R7, RZ ;  /* 0x0000000708217227 */ /* 0x040fe200078e00ff */
[----:B------:R-:W-:Y:S02]  /*5120*/  SEL R11, R19, R34, !P4 ;  /* 0x00000022130b7207 */ /* 0x000fe40006000000 */
[----:B------:R-:W-:Y:S01]  /*5130*/  SHF.R.U32.HI R38, RZ, R17, R38 ;  /* 0x00000011ff267219 */ /* 0x000fe20000011626 */
[----:B------:R-:W-:Y:S01]  /*5140*/  IMAD.HI.U32 R40, R3, R4, RZ ;  /* 0x0000000403287227 */ /* 0x000fe200078e00ff */
[----:B------:R-:W-:Y:S03]  /*5150*/  SHF.R.U32.HI R33, RZ, R18, R33 ;  /* 0x00000012ff217219 */ /* 0x000fe60000011621 */
[----:B------:R-:W-:Y:S01]  /*5160*/  IMAD.HI.U32 R34, R11, R4, RZ ;  /* 0x000000040b227227 */ /* 0x000fe200078e00ff */
[----:B------:R-:W-:Y:S02]  /*5170*/  @P2 SHF.R.U32.HI R3, RZ, R5, R40 ;  /* 0x00000005ff032219 */ /* 0x000fe40000011628 */
[----:B------:R-:W-:Y:S02]  /*5180*/  SEL R9, R8, R33, !P0 ;  /* 0x0000002108097207 */ /* 0x000fe40004000000 */
[----:B------:R-:W-:Y:S01]  /*5190*/  @P2 SHF.R.U32.HI R11, RZ, R5, R34 ;  /* 0x00000005ff0b2219 */ /* 0x000fe20000011622 */
[C---:B------:R-:W-:Y:S01]  /*51a0*/  IMAD R10, R26.reuse, R3, RZ ;  /* 0x000000031a0a7224 */ /* 0x040fe200078e02ff */
[----:B------:R-:W-:Y:S01]  /*51b0*/  SEL R3, R13, R38, !P4 ;  /* 0x000000260d037207 */ /* 0x000fe20006000000 */
[C---:B------:R-:W-:Y:S03]  /*51c0*/  IMAD.HI.U32 R14, R9.reuse, R4, RZ ;  /* 0x00000004090e7227 */ /* 0x040fe600078e00ff */
[----:B------:R-:W-:Y:S01]  /*51d0*/  ISETP.GE.AND P0, PT, R9, R10, PT ;  /* 0x0000000a0900720c */ /* 0x000fe20003f06270 */
[C---:B------:R-:W-:Y:S01]  /*51e0*/  IMAD R12, R26.reuse, R11, RZ ;  /* 0x0000000b1a0c7224 */ /* 0x040fe200078e02ff */
[-C--:B------:R-:W-:Y:S04]  /*51f0*/  SHF.R.U32.HI R14, RZ, R5.reuse, R14 ;  /* 0x00000005ff0e7219 */ /* 0x080fe8000001160e */
[----:B------:R-:W-:Y:S02]  /*5200*/  ISETP.GE.OR P0, PT, R3, R12, P0 ;  /* 0x0000000c0300720c */ /* 0x000fe40000706670 */
[----:B------:R-:W-:Y:S05]  /*5210*/  SEL R15, R9, R14, !P2 ;  /* 0x0000000e090f7207 */ /* 0x000fea0005000000 */
[----:B------:R-:W-:Y:S04]  /*5220*/  IMAD.MOV R14, RZ, RZ, -R15 ;  /* 0x000000ffff0e7224 */ /* 0x000fe800078e0a0f */
[----:B------:R-:W-:Y:S02]  /*5230*/  IMAD R14, R26, R14, R9 ;  /* 0x0000000e1a0e7224 */ /* 0x000fe400078e0209 */
[C---:B------:R-:W-:Y:S05]  /*5240*/  @!P0 IMAD.HI.U32 R10, R3.reuse, R4, RZ ;  /* 0x00000004030a8227 */ /* 0x040fea00078e00ff */
[----:B------:R-:W-:Y:S04]  /*5250*/  @!P0 SHF.R.U32.HI R10, RZ, R5, R10 ;  /* 0x00000005ff0a8219 */ /* 0x000fe8000001160a */
[----:B------:R-:W-:Y:S01]  /*5260*/  @!P0 SEL R0, R3, R10, !P2 ;  /* 0x0000000a03008207 */ /* 0x000fe20005000000 */
[----:B------:R-:W-:Y:S03]  /*5270*/  IMAD.MOV R10, RZ, RZ, -R3 ;  /* 0x000000ffff0a7224 */ /* 0x000fe600078e0a03 */
[----:B------:R-:W-:Y:S01]  /*5280*/  @!P0 IADD3 R15, PT, PT, R15, -R0, RZ ;  /* 0x800000000f0f8210 */ /* 0x000fe20007ffe0ff */
[----:B------:R-:W-:Y:S01]  /*5290*/  @!P0 IMAD R0, R11, R14, R0 ;  /* 0x0000000e0b008224 */ /* 0x000fe200078e0200 */
[----:B------:R-:W-:Y:S01]  /*52a0*/  IADD3 R11, PT, PT, -R9, RZ, RZ ;  /* 0x000000ff090b7210 */ /* 0x000fe20007ffe1ff */
[----:B------:R-:W-:Y:S02]  /*52b0*/  IMAD R13, R2, R10, R13 ;  /* 0x0000000a020d7224 */ /* 0x000fe400078e020d */
[----:B------:R-:W-:Y:S02]  /*52c0*/  @!P0 IMAD R9, R15, R26, R3 ;  /* 0x0000001a0f098224 */ /* 0x000fe400078e0203 */
[----:B------:R-:W-:Y:S02]  /*52d0*/  @!P0 IMAD.MOV.U32 R3, RZ, RZ, R0 ;  /* 0x000000ffff038224 */ /* 0x000fe400078e0000 */
[----:B------:R-:W-:Y:S02]  /*52e0*/  IMAD R8, R6, R11, R8 ;  /* 0x0000000b06087224 */ /* 0x000fe400078e0208 */
[----:B------:R-:W-:Y:S02]  /*52f0*/  IMAD R13, R3, R2, R13 ;  /* 0x00000002030d7224 */ /* 0x000fe400078e020d */
[----:B------:R-:W-:Y:S02]  /*5300*/  IMAD R8, R9, R6, R8 ;  /* 0x0000000609087224 */ /* 0x000fe400078e0208 */
.L_x_100:
[----:B------:R-:W-:Y:S05]  /*5310*/  BRA.U UP1, `(.L_x_101) ;  /* 0x0000000101107547 */ /* 0x000fea000b800000 */
[----:B------:R-:W-:Y:S04]  /*5320*/  MOV R0, UR6 ;  /* 0x0000000600007c02 */ /* 0x000fe80008000f00 */
[----:B------:R-:W-:Y:S04]  /*5330*/  SHF.L.U32 R3, R0, 0x1f, RZ ;  /* 0x0000001f00037819 */ /* 0x000fe800000006ff */
[----:B------:R-:W2:Y:S02]  /*5340*/  SYNCS.PHASECHK.TRANS64.TRYWAIT P0, [UR7+0x268], R3 ;  /* 0x00026803ff0075a7 */ /* 0x000ea40008001107 */
[----:B--2---:R-:W-:Y:S05]  /*5350*/  @!P0 BRA `(.L_x_102) ;  /* 0x0000005000208947 */ /* 0x004fea0003800000 */
.L_x_101:
[----:B------:R-:W-:Y:S02]  /*5360*/  R2UR UR35, R21 ;  /* 0x00000000152372ca */ /* 0x000fe400000e0000 */
[----:B------:R-:W-:Y:S02]  /*5370*/  R2UR UR34, R20 ;  /* 0x00000000142272ca */ /* 0x000fe400000e0000 */
[----:B------:R-:W-:Y:S02]  /*5380*/  ISETP.NE.U32.AND P2, PT, RZ, UR4, PT ;  /* 0x00000004ff007c0c */ /* 0x000fe4000bf45070 */
[----:B------:R-:W-:Y:S02]  /*5390*/  SHF.L.U32 R12, R32, 0x1f, RZ ;  /* 0x0000001f200c7819 */ /* 0x000fe400000006ff */
[----:B------:R-:W-:Y:S05]  /*53a0*/  ISETP.NE.AND.EX P2, PT, RZ, UR5, PT, P2 ;  /* 0x00000005ff007c0c */ /* 0x000fea000bf45320 */
[----:B------:R-:W-:Y:S02]  /*53b0*/  USHF.L.U32 UR35, UR35, 0x6, URZ ;  /* 0x0000000623237899 */ /* 0x000fe400080006ff */
[----:B------:R-:W-:Y:S01]  /*53c0*/  USHF.L.U32 UR34, UR34, 0x7, URZ ;  /* 0x0000000722227899 */ /* 0x000fe200080006ff */
[----:B------:R-:W-:Y:S11]  /*53d0*/  BRA.U !UP3, `(.L_x_103) ;  /* 0x000000010b347547 */ /* 0x000ff6000b800000 */
[----:B------:R-:W-:Y:S01]  /*53e0*/  UPLOP3.LUT UP0, UPT, UPT, UPT, UP2, 0x80, 0x8 ;  /* 0x000000000008789c */ /* 0x000fe20003f0f020 */
[----:B--2---:R-:W-:Y:S02]  /*53f0*/  HFMA2 R0, -RZ, RZ, 0, 5.9604644775390625e-08 ;  /* 0x00000001ff007431 */ /* 0x004fe400000001ff */
[----:B------:R-:W-:Y:S03]  /*5400*/  IMAD.MOV.U32 R59, RZ, RZ, 0x1 ;  /* 0x00000001ff3b7424 */ /* 0x000fe600078e00ff */
[----:B------:R-:W-:Y:S05]  /*5410*/  PLOP3.LUT P0, PT, PT, PT, UP0, 0x80, 0x8 ;  /* 0x000000000008781c */ /* 0x000fea0003f0f008 */
[----:B------:R-:W2:Y:S01]  /*5420*/  @UP0 LDCU.64 UR10, c[0x0][0x888] ;  /* 0x00011100ff0a07ac */ /* 0x000ea20008000a00 */
[----:B------:R-:W-:Y:S07]  /*5430*/  @UP0 UIMAD UR8, UR36, UR4, URZ ;  /* 0x00000004240802a4 */ /* 0x000fee000f8e02ff */
[----:B------:R-:W-:Y:S01]  /*5440*/  @!P0 PRMT R59, R0, 0x7610, R59 ;  /* 0x00007610003b8816 */ /* 0x000fe2000000003b */
[----:B--2---:R-:W-:Y:S03]  /*5450*/  @UP0 UIMAD.WIDE UR10, UR8, 0x4, UR10 ;  /* 0x00000004080a08a5 */ /* 0x004fe6000f8e020a */
[----:B------:R-:W2:Y:S03]  /*5460*/  @!UP0 LDCU UR8, c[0x0][0x880] ;  /* 0x00011000ff0887ac */ /* 0x000ea60008000800 */
[----:B------:R-:W-:Y:S01]  /*5470*/  IMAD.U32 R10, RZ, RZ, UR10 ;  /* 0x0000000aff0a7e24 */ /* 0x000fe2000f8e00ff */
[----:B------:R-:W-:Y:S05]  /*5480*/  MOV R11, UR11 ;  /* 0x0000000b000b7c02 */ /* 0x000fea0008000f00 */
[----:B-----5:R3:W5:Y:S02]  /*5490*/  @P0 LDG.E R35, desc[UR46][R10.64] ;  /* 0x0000002e0a230981 */ /* 0x020764000c1e1900 */
[----:B--23--:R-:W-:Y:S07]  /*54a0*/  @!P0 IMAD.U32 R35, RZ, RZ, UR8 ;  /* 0x00000008ff238e24 */ /* 0x00cfee000f8e00ff */
.L_x_103:
[----:B-----5:R-:W-:Y:S01]  /*54b0*/  @!P2 FSETP.EQ.AND P0, PT, R35, RZ, PT ;  /* 0x000000ff2300a20b */ /* 0x020fe20003f02000 */
[----:B------:R-:W-:Y:S01]  /*54c0*/  @!UPT UIADD3 URZ, UPT, UPT, URZ, URZ, URZ ;  /* 0x000000fffffff290 */ /* 0x000fe2000fffe0ff */
[----:B------:R-:W-:Y:S11]  /*54d0*/  @!P2 BRA `(.L_x_104) ;  /* 0x000000000014a947 */ /* 0x000ff60003800000 */
[----:B------:R-:W-:Y:S02]  /*54e0*/  LOP3.LUT P2, RZ, R59, 0xff, RZ, 0xc0, !PT ;  /* 0x000000ff3bff7812 */ /* 0x000fe4000784c0ff */
[----:B------:R-:W-:Y:S04]  /*54f0*/  PLOP3.LUT P0, PT, PT, PT, UP0, 0x80, 0x8 ;  /* 0x000000000008781c */ /* 0x000fe80003f0f008 */
[----:B------:R-:W-:Y:S07]  /*5500*/  PLOP3.LUT P0, PT, P0, PT, PT, 0x8, 0x80 ;  /* 0x000000000080781c */ /* 0x000fee000070e170 */
[----:B------:R-:W-:Y:S11]  /*5510*/  @P2 FSETP.EQ.AND P0, PT, R35, RZ, PT ;  /* 0x000000ff2300220b */ /* 0x000ff60003f02000 */
[----:B------:R-:W-:Y:S02]  /*5520*/  @!UPT UIADD3 URZ, UPT, UPT, URZ, URZ, URZ ;  /* 0x000000fffffff290 */ /* 0x000fe4000fffe0ff */
.L_x_104:
[----:B------:R-:W3:Y:S01]  /*5530*/  SYNCS.PHASECHK.TRANS64.TRYWAIT P2, [UR7+0x240], R12 ;  /* 0x0002400cff0075a7 */ /* 0x000ee20008041107 */
[----:B------:R-:W-:Y:S04]  /*5540*/  ELECT P4, URZ, PT ;  /* 0x0000000000ff782f */ /* 0x000fe80003880000 */
[----:B------:R-:W-:Y:S11]  /*5550*/  PLOP3.LUT P4, PT, P0, P4, PT, 0xf2, 0x2f ;  /* 0x00000000002f781c */ /* 0x000ff60000789e72 */
[----:B------:R-:W-:Y:S02]  /*5560*/  @!UPT UIADD3 URZ, UPT, UPT, URZ, URZ, URZ ;  /* 0x000000fffffff290 */ /* 0x000fe4000fffe0ff */
[----:B-1----:R-:W-:Y:S05]  /*5570*/  @!P4 IADD3 R9, P0, PT, R36, 0x580, RZ ;  /* 0x000005802409c810 */ /* 0x002fea0007f1e0ff */
[----:B--2---:R-:W-:Y:S01]  /*5580*/  @!P4 IMAD.X R0, RZ, RZ, R37, P0 ;  /* 0x000000ffff00c224 */ /* 0x004fe200000e0625 */
[----:B---3--:R-:W-:Y:S07]  /*5590*/  @!P2 BRA `(.L_x_105) ;  /* 0x0000004c00a8a947 */ /* 0x008fee0003800000 */
.L_x_252:
[----:B------:R-:W-:Y:S01]  /*55a0*/  @!P4 R2UR UR8, R0 ;  /* 0x000000000008c2ca */ /* 0x000fe200000e0000 */
[----:B------:R-:W-:Y:S01]  /*55b0*/  VOTEU.ALL UP1, P4 ;  /* 0x0000000000ff7886 */ /* 0x000fe20002020000 */
[----:B------:R-:W-:Y:S01]  /*55c0*/  @!P4 R2UR UR9, R9 ;  /* 0x000000000909c2ca */ /* 0x000fe200000e0000 */
[----:B------:R-:W-:Y:S01]  /*55d0*/  @!P4 IMAD.MOV.U32 R0, RZ, RZ, 0x1000 ;  /* 0x00001000ff00c424 */ /* 0x000fe200078e00ff */
[----:B------:R-:W-:Y:S01]  /*55e0*/  UMOV UR10, 0x0 ;  /* 0x00000000000a7882 */ /* 0x000fe20000000000 */
[----:B------:R-:W-:Y:S01]  /*55f0*/  UMOV UR11, 0x10000000 ;  /* 0x10000000000b7882 */ /* 0x000fe20000000000 */
[----:B------:R-:W-:Y:S01]  /*5600*/  @!UP1 UIADD3 UR32, UPT, UPT, UR7, 0x400, URZ ;  /* 0x0000040007209890 */ /* 0x000fe2000fffe0ff */
[----:B------:R-:W-:Y:S01]  /*5610*/  @!P4 IADD3 R9, P0, PT, R36, 0x580, RZ ;  /* 0x000005802409c810 */ /* 0x000fe20007f1e0ff */
[----:B------:R-:W-:Y:S05]  /*5620*/  VOTEU.ALL UP1, P4 ;  /* 0x0000000000ff7886 */ /* 0x000fea0002020000 */
[----:B------:R-:W-:Y:S01]  /*5630*/  IMAD.U32 R11, RZ, RZ, UR8 ;  /* 0x00000008ff0b7e24 */ /* 0x000fe2000f8e00ff */
[----:B------:R-:W-:Y:S01]  /*5640*/  UPRMT UR8, UR37, 0x654, UR33 ;  /* 0x0000065425087896 */ /* 0x000fe20008000021 */
[----:B------:R-:W-:Y:S03]  /*5650*/  IMAD.U32 R10, RZ, RZ, UR9 ;  /* 0x00000009ff0a7e24 */ /* 0x000fe6000f8e00ff */
[----:B------:R-:W-:Y:S02]  /*5660*/  @!P4 R2UR UR15, R11 ;  /* 0x000000000b0fc2ca */ /* 0x000fe400000e0000 */
[----:B------:R-:W-:Y:S11]  /*5670*/  @!P4 R2UR UR14, R10 ;  /* 0x000000000a0ec2ca */ /* 0x000ff600000e0000 */
[----:B------:R-:W-:Y:S02]  /*5680*/  @!UPT UIADD3 URZ, UPT, UPT, URZ, URZ, URZ ;  /* 0x000000fffffff290 */ /* 0x000fe4000fffe0ff */
[----:B------:R2:W-:Y:S01]  /*5690*/  @!UP1 UTMALDG.3D [UR32], [UR14], desc[UR10] ;  /* 0x00000a200e0095b4 */ /* 0x0005e20008011000 */
[----:B------:R3:W-:Y:S01]  /*56a0*/  @!P4 SYNCS.ARRIVE.TRANS64.RED.A0TR RZ, [UR7+0x220], R0 ;  /* 0x00022000ffffc9a7 */ /* 0x0007e20008300407 */
[----:B------:R-:W-:Y:S01]  /*56b0*/  SYNCS.ARRIVE.TRANS64.RED.A1T0 RZ, [UR8], RZ ;  /* 0x000000ffffff79a7 */ /* 0x000fe20008100408 */
[----:B---3--:R-:W-:Y:S01]  /*56c0*/  @!P4 IMAD.X R0, RZ, RZ, R37, P0 ;  /* 0x000000ffff00c224 */ /* 0x008fe200000e0625 */
[----:B------:R-:W3:Y:S02]  /*56d0*/  SYNCS.PHASECHK.TRANS64.TRYWAIT P2, [UR7+0x248], R12 ;  /* 0x0002480cff0075a7 */ /* 0x000ee40008041107 */
[----:B--23--:R-:W-:Y:S05]  /*56e0*/  @!P2 BRA `(.L_x_106) ;  /* 0x0000004c006ca947 */ /* 0x00cfea0003800000 */
.L_x_254:
        /* <DEDUP_REMOVED lines=8> */
[----:B------:R-:W-:Y:S01]  /*5770*/  @!UP1 UIADD3 UR24, UPT, UPT, UR7, 0x1400, URZ ;  /* 0x0000140007189890 */ /* 0x000fe2000fffe0ff */
[----:B------:R-:W-:Y:S01]  /*5780*/  VOTEU.ALL UP1, P4 ;  /* 0x0000000000ff7886 */ /* 0x000fe20002020000 */
[----:B------:R-:W-:Y:S01]  /*5790*/  UMOV UR27, UR35 ;  /* 0x00000023001b7c82 */ /* 0x000fe20008000000 */
[----:B------:R-:W-:Y:S02]  /*57a0*/  UMOV UR28, UR36 ;  /* 0x00000024001c7c82 */ /* 0x000fe40008000000 */
[----:B------:R-:W-:Y:S01]  /*57b0*/  IMAD.U32 R11, RZ, RZ, UR8 ;  /* 0x00000008ff0b7e24 */ /* 0x000fe2000f8e00ff */
[----:B------:R-:W-:Y:S01]  /*57c0*/  UPRMT UR8, UR37, 0x654, UR25 ;  /* 0x0000065425087896 */ /* 0x000fe20008000019 */
[----:B------:R-:W-:Y:S02]  /*57d0*/  IMAD.U32 R10, RZ, RZ, UR9 ;  /* 0x00000009ff0a7e24 */ /* 0x000fe4000f8e00ff */
[----:B------:R-:W-:Y:S01]  /*57e0*/  @!P4 IMAD.X R20, RZ, RZ, R37, P0 ;  /* 0x000000ffff14c224 */ /* 0x000fe200000e0625 */
[----:B------:R-:W-:Y:S02]  /*57f0*/  @!P4 R2UR UR15, R11 ;  /* 0x000000000b0fc2ca */ /* 0x000fe400000e0000 */
[----:B------:R-:W-:Y:S11]  /*5800*/  @!P4 R2UR UR14, R10 ;  /* 0x000000000a0ec2ca */ /* 0x000ff600000e0000 */
[----:B------:R-:W-:Y:S02]  /*5810*/  @!UPT UIADD3 URZ, UPT, UPT, URZ, URZ, URZ ;  /* 0x000000fffffff290 */ /* 0x000fe4000fffe0ff */
[----:B------:R2:W-:Y:S01]  /*5820*/  @!UP1 UTMALDG.3D [UR24], [UR14], desc[UR10] ;  /* 0x00000a180e0095b4 */ /* 0x0005e20008011000 */
[----:B------:R2:W-:Y:S01]  /*5830*/  @!P4 SYNCS.ARRIVE.TRANS64.RED.A0TR RZ, [UR7+0x228], R0 ;  /* 0x00022800ffffc9a7 */ /* 0x0005e20008300407 */
[----:B------:R-:W-:Y:S01]  /*5840*/  SYNCS.ARRIVE.TRANS64.RED.A1T0 RZ, [UR8], RZ ;  /* 0x000000ffffff79a7 */ /* 0x000fe20008100408 */
[----:B------:R-:W3:Y:S02]  /*5850*/  SYNCS.PHASECHK.TRANS64.TRYWAIT P2, [UR7+0x250], R12 ;  /* 0x0002500cff0075a7 */ /* 0x000ee40008041107 */
[----:B--23--:R-:W-:Y:S05]  /*5860*/  @!P2 BRA `(.L_x_107) ;  /* 0x0000004c0024a947 */ /* 0x00cfea0003800000 */
.L_x_256:
[----:B------:R-:W2:Y:S01]  /*5870*/  LDC.64 R14, c[0x0][0xb10] ;  /* 0x0002c400ff0e7b82 */ /* 0x000ea20000000a00 */
[----:B------:R-:W-:Y:S01]  /*5880*/  @!P4 R2UR UR8, R20 ;  /* 0x000000001408c2ca */ /* 0x000fe200000e0000 */
[----:B------:R-:W-:Y:S01]  /*5890*/  VOTEU.ALL UP1, P4 ;  /* 0x0000000000ff7886 */ /* 0x000fe20002020000 */
[----:B------:R-:W-:Y:S01]  /*58a0*/  @!P4 R2UR UR9, R21 ;  /* 0x000000001509c2ca */ /* 0x000fe200000e0000 */
[----:B------:R-:W-:Y:S01]  /*58b0*/  UMOV UR10, 0x0 ;  /* 0x00000000000a7882 */ /* 0x000fe20000000000 */
[----:B------:R-:W-:Y:S03]  /*58c0*/  UMOV UR11, 0x10000000 ;  /* 0x10000000000b7882 */ /* 0x000fe60000000000 */
[----:B------:R-:W3:Y:S01]  /*58d0*/  LDC.64 R10, c[0x0][0xb18] ;  /* 0x0002c600ff0a7b82 */ /* 0x000ee20000000a00 */
[----:B------:R-:W-:Y:S01]  /*58e0*/  @!UP1 UIADD3 UR18, UPT, UPT, UR34, 0x40, URZ ;  /* 0x0000004022129890 */ /* 0x000fe2000fffe0ff */
[----:B------:R-:W-:Y:S01]  /*58f0*/  @P3 SHF.R.U32.HI R24, RZ, 0x10, R29 ;  /* 0x00000010ff183819 */ /* 0x000fe2000001161d */
[----:B------:R-:W-:Y:S01]  /*5900*/  @!UP1 UIADD3 UR16, UPT, UPT, UR7, 0x2400, URZ ;  /* 0x0000240007109890 */ /* 0x000fe2000fffe0ff */
[----:B------:R-:W-:Y:S01]  /*5910*/  VIADD R27, R27, 0x1 ;  /* 0x000000011b1b7836 */ /* 0x000fe20000000000 */
[----:B------:R-:W-:Y:S03]  /*5920*/  VOTEU.ALL UP1, P4 ;  /* 0x0000000000ff7886 */ /* 0x000fe60002020000 */
[----:B------:R-:W5:Y:S01]  /*5930*/  @!P1 LDC R0, c[0x0][0xb20] ;  /* 0x0002c800ff009b82 */ /* 0x000f620000000800 */
[----:B------:R-:W-:Y:S01]  /*5940*/  UMOV UR19, UR35 ;  /* 0x0000002300137c82 */ /* 0x000fe20008000000 */
[----:B------:R-:W-:Y:S01]  /*5950*/  IMAD.U32 R21, RZ, RZ, UR8 ;  /* 0x00000008ff157e24 */ /* 0x000fe2000f8e00ff */
[----:B------:R-:W-:Y:S05]  /*5960*/  UMOV UR20, UR36 ;  /* 0x0000002400147c82 */ /* 0x000fea0008000000 */
[----:B-1----:R-:W1:Y:S01]  /*5970*/  @!P1 LDC R3, c[0x0][0xb0c] ;  /* 0x0002c300ff039b82 */ /* 0x002e620000000800 */
[----:B------:R-:W-:Y:S01]  /*5980*/  IMAD.U32 R20, RZ, RZ, UR9 ;  /* 0x00000009ff147e24 */ /* 0x000fe2000f8e00ff */
[----:B------:R-:W-:Y:S01]  /*5990*/  UPRMT UR8, UR37, 0x654, UR17 ;  /* 0x0000065425087896 */ /* 0x000fe20008000011 */
[----:B------:R-:W-:Y:S03]  /*59a0*/  @!P4 R2UR UR15, R21 ;  /* 0x00000000150fc2ca */ /* 0x000fe600000e0000 */
[----:B------:R-:W-:Y:S01]  /*59b0*/  @!P4 R2UR UR14, R20 ;  /* 0x00000000140ec2ca */ /* 0x000fe200000e0000 */
[----:B------:R-:W-:Y:S11]  /*59c0*/  @!P4 IMAD.MOV.U32 R20, RZ, RZ, 0x1000 ;  /* 0x00001000ff14c424 */ /* 0x000ff600078e00ff */
[----:B------:R-:W-:Y:S01]  /*59d0*/  @!UPT UIADD3 URZ, UPT, UPT, URZ, URZ, URZ ;  /* 0x000000fffffff290 */ /* 0x000fe2000fffe0ff */
[----:B------:R1:W-:Y:S01]  /*59e0*/  @!UP1 UTMALDG.3D [UR16], [UR14], desc[UR10] ;  /* 0x00000a100e0095b4 */ /* 0x0003e20008011000 */
[----:B------:R1:W-:Y:S02]  /*59f0*/  @!P4 SYNCS.ARRIVE.TRANS64.RED.A0TR RZ, [UR7+0x230], R20 ;  /* 0x00023014ffffc9a7 */ /* 0x0003e40008300407 */
[----:B-1----:R-:W-:Y:S01]  /*5a00*/  @!P1 ISETP.NE.AND P2, PT, R3, 0x1, PT ;  /* 0x000000010300980c */ /* 0x002fe20003f45270 */
[C---:B--2---:R-:W-:Y:S01]  /*5a10*/  @!P1 IMAD.HI.U32 R14, R13.reuse, R14, RZ ;  /* 0x0000000e0d0e9227 */ /* 0x044fe200078e00ff */
[----:B---3--:R-:W-:Y:S03]  /*5a20*/  @!P1 ISETP.NE.AND P0, PT, R10, 0x1, PT ;  /* 0x000000010a00980c */ /* 0x008fe60003f05270 */
[C---:B------:R-:W-:Y:S01]  /*5a30*/  @!P1 IMAD.HI.U32 R11, R8.reuse, R11, RZ ;  /* 0x0000000b080b9227 */ /* 0x040fe200078e00ff */
[----:B------:R-:W-:Y:S04]  /*5a40*/  @!P1 SHF.R.U32.HI R14, RZ, R15, R14 ;  /* 0x0000000fff0e9219 */ /* 0x000fe8000001160e */
[----:B-----5:R-:W-:Y:S01]  /*5a50*/  @!P1 SHF.R.U32.HI R9, RZ, R0, R11 ;  /* 0x00000000ff099219 */ /* 0x020fe2000001160b */
[----:B------:R-:W-:Y:S01]  /*5a60*/  SYNCS.ARRIVE.TRANS64.RED.A1T0 RZ, [UR8], RZ ;  /* 0x000000ffffff79a7 */ /* 0x000fe20008100408 */
[----:B------:R-:W-:Y:S02]  /*5a70*/  @!P1 SEL R14, R13, R14, !P2 ;  /* 0x0000000e0d0e9207 */ /* 0x000fe40005000000 */
[----:B------:R-:W-:Y:S01]  /*5a80*/  @!P1 SEL R9, R8, R9, !P0 ;  /* 0x0000000908099207 */ /* 0x000fe20004000000 */
[----:B------:R-:W1:Y:S04]  /*5a90*/  SYNCS.PHASECHK.TRANS64.TRYWAIT P5, [UR7+0x258], R12 ;  /* 0x0002580cff0075a7 */ /* 0x000e6800080a1107 */
[----:B------:R-:W-:Y:S02]  /*5aa0*/  @!P1 IMAD.IADD R0, R9, 0x1, -R14 ;  /* 0x0000000109009824 */ /* 0x000fe400078e0a0e */
[----:B------:R-:W-:Y:S02]  /*5ab0*/  @!P1 IMAD.IADD R9, R14, 0x1, -R9 ;  /* 0x000000010e099824 */ /* 0x000fe400078e0a09 */
[----:B------:R-:W-:Y:S02]  /*5ac0*/  @!P1 IMAD R13, R0, R3, R13 ;  /* 0x00000003000d9224 */ /* 0x000fe400078e020d */
[----:B------:R-:W-:Y:S01]  /*5ad0*/  @!P1 IMAD R8, R9, R10, R8 ;  /* 0x0000000a09089224 */ /* 0x000fe200078e0208 */
[----:B-1----:R-:W-:Y:S06]  /*5ae0*/  @!P5 BRA `(.L_x_108) ;  /* 0x00000048009cd947 */ /* 0x002fec0003800000 */
.L_x_258:
[----:B-1----:R-:W-:Y:S01]  /*5af0*/  @!P4 IADD3 R3, P0, PT, R36, 0x580, RZ ;  /* 0x000005802403c810 */ /* 0x002fe20007f1e0ff */
[----:B------:R-:W-:Y:S01]  /*5b00*/  VOTEU.ALL UP1, P4 ;  /* 0x0000000000ff7886 */ /* 0x000fe20002020000 */
[----:B------:R-:W-:Y:S01]  /*5b10*/  UMOV UR18, 0x0 ;  /* 0x0000000000127882 */ /* 0x000fe20000000000 */
[----:B------:R-:W-:Y:S01]  /*5b20*/  UMOV UR19, 0x10000000 ;  /* 0x1000000000137882 */ /* 0x000fe20000000000 */
[----:B------:R-:W-:Y:S01]  /*5b30*/  @!P4 R2UR UR9, R3 ;  /* 0x000000000309c2ca */ /* 0x000fe200000e0000 */
[----:B------:R-:W-:Y:S01]  /*5b40*/  @!P4 IMAD.X R0, RZ, RZ, R37, P0 ;  /* 0x000000ffff00c224 */ /* 0x000fe200000e0625 */
[----:B------:R-:W-:Y:S01]  /*5b50*/  @!UP1 UIADD3 UR10, UPT, UPT, UR34, 0x60, URZ ;  /* 0x00000060220a9890 */ /* 0x000fe2000fffe0ff */
[----:B------:R-:W-:Y:S01]  /*5b60*/  ISETP.NE.AND P0, PT, R27, 0x2, PT ;  /* 0x000000021b00780c */ /* 0x000fe20003f05270 */
[----:B------:R-:W-:Y:S01]  /*5b70*/  UMOV UR11, UR35 ;  /* 0x00000023000b7c82 */ /* 0x000fe20008000000 */
[----:B------:R-:W-:Y:S01]  /*5b80*/  UMOV UR12, UR36 ;  /* 0x00000024000c7c82 */ /* 0x000fe20008000000 */
[----:B------:R-:W-:Y:S01]  /*5b90*/  @!P4 R2UR UR8, R0 ;  /* 0x000000000008c2ca */ /* 0x000fe200000e0000 */
[----:B------:R-:W-:Y:S01]  /*5ba0*/  IMAD.IADD R20, R8, 0x1, R58 ;  /* 0x0000000108147824 */ /* 0x000fe200078e023a */
[----:B------:R-:W-:Y:S01]  /*5bb0*/  @P3 R2UR UR36, R24 ;  /* 0x00000000182432ca */ /* 0x000fe200000e0000 */
[----:B------:R-:W-:Y:S01]  /*5bc0*/  IMAD.IADD R21, R13, 0x1, R60 ;  /* 0x000000010d157824 */ /* 0x000fe200078e023c */
[----:B------:R-:W-:Y:S02]  /*5bd0*/  SEL R0, RZ, 0x1, P0 ;  /* 0x00000001ff007807 */ /* 0x000fe40000000000 */
[----:B------:R-:W-:Y:S01]  /*5be0*/  LOP3.LUT R32, R32, 0x1, RZ, 0x3c, !PT ;  /* 0x0000000120207812 */ /* 0x000fe200078e3cff */
[----:B------:R-:W-:Y:S01]  /*5bf0*/  IMAD.U32 R10, RZ, RZ, UR9 ;  /* 0x00000009ff0a7e24 */ /* 0x000fe2000f8e00ff */
[----:B------:R-:W-:Y:S01]  /*5c00*/  @!UP1 UIADD3 UR9, UPT, UPT, UR7, 0x238, URZ ;  /* 0x0000023807099890 */ /* 0x000fe2000fffe0ff */
[----:B------:R-:W-:Y:S02]  /*5c10*/  LOP3.LUT R25, R25, R0, RZ, 0x3c, !PT ;  /* 0x0000000019197212 */ /* 0x000fe400078e3cff */
[----:B------:R-:W-:Y:S02]  /*5c20*/  SEL R27, R27, RZ, P0 ;  /* 0x000000ff1b1b7207 */ /* 0x000fe40000000000 */
[----:B------:R-:W-:Y:S01]  /*5c30*/  IMAD.U32 R11, RZ, RZ, UR8 ;  /* 0x00000008ff0b7e24 */ /* 0x000fe2000f8e00ff */
[----:B------:R-:W-:Y:S01]  /*5c40*/  @!P4 R2UR UR14, R10 ;  /* 0x000000000a0ec2ca */ /* 0x000fe200000e0000 */
[----:B------:R-:W-:Y:S01]  /*5c50*/  @!UP1 UIADD3 UR8, UPT, UPT, UR7, 0x3400, URZ ;  /* 0x0000340007089890 */ /* 0x000fe2000fffe0ff */
[----:B------:R-:W-:Y:S02]  /*5c60*/  VOTEU.ALL UP1, P4 ;  /* 0x0000000000ff7886 */ /* 0x000fe40002020000 */
[----:B------:R-:W-:Y:S11]  /*5c70*/  @!P4 R2UR UR15, R11 ;  /* 0x000000000b0fc2ca */ /* 0x000ff600000e0000 */
[----:B------:R-:W-:Y:S02]  /*5c80*/  @!UPT UIADD3 URZ, UPT, UPT, URZ, URZ, URZ ;  /* 0x000000fffffff290 */ /* 0x000fe4000fffe0ff */
[----:B------:R2:W-:Y:S01]  /*5c90*/  @!UP1 UTMALDG.3D [UR8], [UR14], desc[UR18] ;  /* 0x000012080e0095b4 */ /* 0x0005e20008011000 */
[----:B------:R2:W-:Y:S01]  /*5ca0*/  @!P4 SYNCS.ARRIVE.TRANS64.RED.A0TR RZ, [UR7+0x238], R23 ;  /* 0x00023817ffffc9a7 */ /* 0x0005e20008300407 */
[----:B------:R-:W-:Y:S01]  /*5cb0*/  UPLOP3.LUT UP1, UPT, UPT, UPT, UPT, 0x80, 0x8 ;  /* 0x000000000008789c */ /* 0x000fe20003f2f070 */
[----:B------:R-:W-:Y:S01]  /*5cc0*/  SYNCS.ARRIVE.TRANS64.RED.A1T0 RZ, [UR13], RZ ;  /* 0x000000ffffff79a7 */ /* 0x000fe2000810040d */
[----:B------:R-:W-:Y:S09]  /*5cd0*/  @P3 BRA `(.L_x_109) ;  /* 0xfffffff000943947 */ /* 0x000ff2000383ffff */
[----:B------:R-:W-:-:S04]  /*5ce0*/  SHF.L.U32 R3, R32, 0x1f, RZ ;  /* 0x0000001f20037819 */ /* 0x000fc800000006ff */
[----:B------:R-:W1:Y:S02]  /*5cf0*/  SYNCS.PHASECHK.TRANS64.TRYWAIT P0, [UR7+0x240], R3 ;  /* 0x00024003ff0075a7 */ /* 0x000e640008001107 */
[----:B-1----:R-:W-:Y:S05]  /*5d00*/  @!P0 BRA `(.L_x_110) ;  /* 0x00000048002c8947 */ /* 0x002fea0003800000 */
.L_x_260:
[----:B------:R-:W3:Y:S02]  /*5d10*/  SYNCS.PHASECHK.TRANS64.TRYWAIT P0, [UR7+0x248], R3 ;  /* 0x00024803ff0075a7 */ /* 0x000ee40008001107 */
[----:B---3--:R-:W-:Y:S05]  /*5d20*/  @!P0 BRA `(.L_x_111) ;  /* 0x00000048003c8947 */ /* 0x008fea0003800000 */
.L_x_262:
[----:B------:R-:W3:Y:S02]  /*5d30*/  SYNCS.PHASECHK.TRANS64.TRYWAIT P0, [UR7+0x250], R3 ;  /* 0x00025003ff0075a7 */ /* 0x000ee40008001107 */
[----:B---3--:R-:W-:Y:S05]  /*5d40*/  @!P0 BRA `(.L_x_112) ;  /* 0x00000048004c8947 */ /* 0x008fea0003800000 */
.L_x_264:
[----:B-1----:R-:W-:-:S07]  /*5d50*/  MOV R0, UR7 ;  /* 0x0000000700007c02 */ /* 0x002fce0008000f00 */
.L_x_113:
[----:B-1----:R-:W-:-:S04]  /*5d60*/  SHF.L.U32 R3, R32, 0x1f, RZ ;  /* 0x0000001f20037819 */ /* 0x002fc800000006ff */
[----:B------:R1:W3:Y:S03]  /*5d70*/  SYNCS.PHASECHK.TRANS64.TRYWAIT P0, [R0+URZ+0x258], R3 ;  /* 0x00025803000075a7 */ /* 0x0002e600080011ff */
[----:B---3--:R-:W-:Y:S05]  /*5d80*/  @!P0 NANOSLEEP.SYNCS 0x989680 ;  /* 0x009896800000895d */ /* 0x008fea0003900000 */
[----:B------:R-:W3:Y:S02]  /*5d90*/  @!P0 SYNCS.PHASECHK.TRANS64 P0, [R0+URZ+0x258], R3 ;  /* 0x00025803000085a7 */ /* 0x000ee400080010ff */
[----:B--23--:R-:W-:Y:S05]  /*5da0*/  @P0 EXIT ;  /* 0x000000000000094d */ /* 0x00cfea0003800000 */
[----:B------:R-:W-:Y:S05]  /*5db0*/  BRA `(.L_x_113) ;  /* 0xfffffffc00e87947 */ /* 0x000fea000383ffff */
.L_x_98:
[----:B------:R-:W-:-:S06]  /*5dc0*/  UISETP.GE.AND UP1, UPT, UR8, 0x4, UPT ;  /* 0x000000040800788c */ /* 0x000fcc000bf26270 */
[----:B------:R-:W-:-:S13]  /*5dd0*/  PLOP3.LUT P0, PT, PT, PT, UP1, 0x80, 0x8 ;  /* 0x000000000008781c */ /* 0x000fda0003f0f018 */
[----:B------:R-:W-:Y:S05]  /*5de0*/  @!P0 EXIT ;  /* 0x000000000000894d */ /* 0x000fea0003800000 */
[----:B------:R-:W-:Y:S01]  /*5df0*/  BAR.SYNC.DEFER_BLOCKING 0x6, 0xa0 ;  /* 0x0182800000007b1d */ /* 0x000fe20000010000 */
[C---:B------:R-:W-:Y:S01]  /*5e00*/  IMAD.SHL.U32 R7, R72.reuse, 0x20, RZ ;  /* 0x0000002048077824 */ /* 0x040fe200078e00ff */
[C---:B------:R-:W-:Y:S01]  /*5e10*/  LOP3.LUT P0, RZ, R72.reuse, 0x4, RZ, 0xc0, !PT ;  /* 0x0000000448ff7812 */ /* 0x040fe2000780c0ff */
[C---:B------:R-:W-:Y:S01]  /*5e20*/  IMAD.SHL.U32 R64, R72.reuse, 0x10, RZ ;  /* 0x0000001048407824 */ /* 0x040fe200078e00ff */
[----:B------:R-:W-:Y:S01]  /*5e30*/  CS2R R68, SRZ ;  /* 0x0000000000447805 */ /* 0x000fe2000001ff00 */
[C---:B------:R-:W-:Y:S01]  /*5e40*/  IMAD.SHL.U32 R5, R72.reuse, 0x4, RZ ;  /* 0x0000000448057824 */ /* 0x040fe200078e00ff */
[----:B------:R-:W-:Y:S02]  /*5e50*/  UMOV UR48, 0x400 ;  /* 0x0000040000307882 */ /* 0x000fe40000000000 */
[----:B------:R-:W1:Y:S01]  /*5e60*/  LDC R63, c[0x0][0x370] ;  /* 0x0000dc00ff3f7b82 */ /* 0x000e620000000800 */
[----:B------:R-:W-:Y:S01]  /*5e70*/  ULEA UR48, UR37, UR48, 0x18 ;  /* 0x0000003025307291 */ /* 0x000fe2000f8ec0ff */
[----:B------:R-:W-:Y:S01]  /*5e80*/  LOP3.LUT R0, R7, 0xc0, RZ, 0xc0, !PT ;  /* 0x000000c007007812 */ /* 0x000fe200078ec0ff */
[----:B------:R-:W-:Y:S01]  /*5e90*/  IMAD.U32 R32, R72, 0x10000, RZ ;  /* 0x0001000048207824 */ /* 0x000fe200078e00ff */
[----:B------:R-:W-:Y:S01]  /*5ea0*/  LOP3.LUT R64, R64, 0x600, RZ, 0xc0, !PT ;  /* 0x0000060040407812 */ /* 0x000fe200078ec0ff */
[----:B------:R-:W-:Y:S01]  /*5eb0*/  UIADD3 UR4, UPT, UPT, UR48, 0x400, URZ ;  /* 0x0000040030047890 */ /* 0x000fe2000fffe0ff */
[----:B------:R-:W-:Y:S01]  /*5ec0*/  LOP3.LUT R5, R0, 0x18, R5, 0xf8, !PT ;  /* 0x0000001800057812 */ /* 0x000fe200078ef805 */
[----:B------:R-:W-:Y:S01]  /*5ed0*/  IMAD.MOV.U32 R71, RZ, RZ, 0x20 ;  /* 0x00000020ff477424 */ /* 0x000fe200078e00ff */
[----:B------:R-:W2:Y:S01]  /*5ee0*/  LDC R28, c[0x0][0xb0c] ;  /* 0x0002c300ff1c7b82 */ /* 0x000ea20000000800 */
[----:B------:R-:W-:Y:S01]  /*5ef0*/  SHF.R.U32.HI R0, RZ, 0x1, R72 ;  /* 0x00000001ff007819 */ /* 0x000fe20000011648 */
[----:B------:R-:W-:Y:S01]  /*5f00*/  IMAD.MOV.U32 R70, RZ, RZ, 0x1 ;  /* 0x00000001ff467424 */ /* 0x000fe200078e00ff */
[--C-:B------:R-:W-:Y:S01]  /*5f10*/  LOP3.LUT R64, R64, 0x20, R7.reuse, 0xf8, !PT ;  /* 0x0000002040407812 */ /* 0x100fe200078ef807 */
[----:B------:R-:W-:Y:S01]  /*5f20*/  IMAD.MOV.U32 R30, RZ, RZ, RZ ;  /* 0x000000ffff1e7224 */ /* 0x000fe200078e00ff */
[----:B------:R-:W-:Y:S01]  /*5f30*/  LOP3.LUT R32, R32, 0x600000, RZ, 0xc0, !PT ;  /* 0x0060000020207812 */ /* 0x000fe200078ec0ff */
[----:B------:R-:W-:Y:S01]  /*5f40*/  IMAD.MOV.U32 R75, RZ, RZ, RZ ;  /* 0x000000ffff4b7224 */ /* 0x000fe200078e00ff */
[----:B------:R-:W-:Y:S01]  /*5f50*/  LOP3.LUT R5, R5, 0x8, R0, 0x78, !PT ;  /* 0x0000000805057812 */ /* 0x000fe200078e7800 */
[----:B------:R-:W4:Y:S01]  /*5f60*/  LDC R61, c[0x0][0xb20] ;  /* 0x0002c800ff3d7b82 */ /* 0x000f220000000800 */
[----:B------:R-:W3:Y:S01]  /*5f70*/  LDS R3, [UR48+0x320] ;  /* 0x00032030ff037984 */ /* 0x000ee20008000800 */
[----:B------:R-:W-:Y:S01]  /*5f80*/  LOP3.LUT R64, R64, 0x100, R7, 0xf8, !PT ;  /* 0x0000010040407812 */ /* 0x000fe200078ef807 */
[----:B------:R-:W-:Y:S01]  /*5f90*/  IMAD.U32 R66, RZ, RZ, UR4 ;  /* 0x00000004ff427e24 */ /* 0x000fe2000f8e00ff */
[----:B------:R-:W-:Y:S01]  /*5fa0*/  LOP3.LUT R72, R72, 0x60, RZ, 0xc0, !PT ;  /* 0x0000006048487812 */ /* 0x000fe200078ec0ff */
[----:B------:R-:W1:Y:S01]  /*5fb0*/  LDCU.64 UR52, c[0x0][0x348] ;  /* 0x00006900ff3477ac */ /* 0x000e620008000a00 */
[----:B------:R-:W-:-:S02]  /*5fc0*/  LOP3.LUT R64, R64, R5, RZ, 0xfc, !PT ;  /* 0x0000000540407212 */ /* 0x000fc400078efcff */
[----:B------:R-:W1:Y:S01]  /*5fd0*/  LDC R27, c[0x0][0xb30] ;  /* 0x0002cc00ff1b7b82 */ /* 0x000e620000000800 */
[----:B------:R-:W-:Y:S01]  /*5fe0*/  SEL R71, R71, 0xffffffe0, !P0 ;  /* 0xffffffe047477807 */ /* 0x000fe20004000000 */
[----:B------:R-:W1:Y:S01]  /*5ff0*/  LDCU.64 UR38, c[0x0][0x888] ;  /* 0x00011100ff2677ac */ /* 0x000e620008000a00 */
[----:B------:R-:W1:Y:S05]  /*6000*/  LDCU.64 UR44, c[0x0][0x890] ;  /* 0x00011200ff2c77ac */ /* 0x000e6a0008000a00 */
[----:B------:R-:W1:Y:S01]  /*6010*/  LDC.64 R56, c[0x0][0xb10] ;  /* 0x0002c400ff387b82 */ /* 0x000e620000000a00 */
[----:B------:R-:W-:Y:S01]  /*6020*/  UMOV UR49, URZ ;  /* 0x000000ff00317c82 */ /* 0x000fe20008000000 */
[----:B------:R-:W-:-:S06]  /*6030*/  UMOV UR51, URZ ;  /* 0x000000ff00337c82 */ /* 0x000fcc0008000000 */
[----:B------:R-:W1:Y:S08]  /*6040*/  LDC.64 R24, c[0x0][0xb18] ;  /* 0x0002c600ff187b82 */ /* 0x000e700000000a00 */
[----:B------:R-:W1:Y:S08]  /*6050*/  LDC.64 R22, c[0x0][0xb28] ;  /* 0x0002ca00ff167b82 */ /* 0x000e700000000a00 */
[----:B------:R-:W1:Y:S01]  /*6060*/  LDC.64 R54, c[0x0][0x8b0] ;  /* 0x00022c00ff367b82 */ /* 0x000e620000000a00 */
[----:B---3--:R-:W-:-:S07]  /*6070*/  IMAD.IADD R32, R3, 0x1, R32 ;  /* 0x0000000103207824 */ /* 0x008fce00078e0220 */
[----:B------:R-:W3:Y:S08]  /*6080*/  LDC.64 R52, c[0x0][0x8a8] ;  /* 0x00022a00ff347b82 */ /* 0x000ef00000000a00 */
[----:B--2-4-:R-:W1:Y:S02]  /*6090*/  LDC R62, c[0x0][0x374] ;  /* 0x0000dd00ff3e7b82 */ /* 0x014e640000000800 */
.L_x_157:
[C---:B------:R-:W-:Y:S02]  /*60a0*/  LEA R0, R75.reuse, UR48, 0x3 ;  /* 0x000000304b007c11 */ /* 0x040fe4000f8e18ff */
[----:B------:R-:W-:Y:S02]  /*60b0*/  SHF.L.U32 R3, R68, 0x1f, RZ ;  /* 0x0000001f44037819 */ /* 0x000fe400000006ff */
[----:B------:R-:W-:Y:S02]  /*60c0*/  LEA R16, R75, UR48, 0x4 ;  /* 0x000000304b107c11 */ /* 0x000fe4000f8e20ff */
[----:B------:R-:W2:Y:S02]  /*60d0*/  SYNCS.PHASECHK.TRANS64.TRYWAIT P0, [R0+URZ+0x270], R3 ;  /* 0x00027003000075a7 */ /* 0x000ea400080011ff */
[----:B-12---:R-:W-:Y:S05]  /*60e0*/  @!P0 BRA `(.L_x_114) ;  /* 0x00000044007c8947 */ /* 0x006fea0003800000 */
.L_x_265:
[----:B------:R-:W4:Y:S01]  /*60f0*/  LDC.64 R12, c[0x0][0xb10] ;  /* 0x0002c400ff0c7b82 */ /* 0x000f220000000a00 */
[----:B------:R-:W3:Y:S01]  /*6100*/  LDS.128 R16, [R16+0x300] ;  /* 0x0003000010107984 */ /* 0x000ee20000000c00 */
[----:B-1----:R-:W-:Y:S01]  /*6110*/  ISETP.NE.AND P1, PT, R27, 0x1, PT ;  /* 0x000000011b00780c */ /* 0x002fe20003f25270 */
[----:B--2---:R-:W-:Y:S01]  /*6120*/  VIADD R0, R0, 0x280 ;  /* 0x0000028000007836 */ /* 0x004fe20000000000 */
[----:B------:R-:W-:Y:S04]  /*6130*/  ISETP.GE.AND P0, PT, R26, 0x1, PT ;  /* 0x000000011a00780c */ /* 0x000fe80003f06270 */
[----:B------:R-:W1:Y:S01]  /*6140*/  LDC.64 R10, c[0x0][0xb18] ;  /* 0x0002c600ff0a7b82 */ /* 0x000e620000000a00 */
[----:B------:R-:W-:Y:S01]  /*6150*/  PRMT R0, RZ, 0x654, R0 ;  /* 0x00000654ff007816 */ /* 0x000fe20000000000 */
[----:B------:R-:W-:Y:S01]  /*6160*/  @!PT LDS RZ, [RZ] ;  /* 0x00000000fffff984 */ /* 0x000fe20000000800 */
[----:B------:R-:W-:Y:S01]  /*6170*/  @!PT LDS RZ, [RZ] ;  /* 0x00000000fffff984 */ /* 0x000fe20000000800 */
[----:B------:R-:W-:Y:S01]  /*6180*/  @!PT LDS RZ, [RZ] ;  /* 0x00000000fffff984 */ /* 0x000fe20000000800 */
[----:B------:R-:W-:Y:S01]  /*6190*/  @!PT LDS RZ, [RZ] ;  /* 0x00000000fffff984 */ /* 0x000fe20000000800 */
[----:B------:R2:W-:Y:S06]  /*61a0*/  MEMBAR.ALL.CTA ;  /* 0x0000000000007992 */ /* 0x0005ec0000008000 */
[----:B--2---:R-:W2:Y:S01]  /*61b0*/  FENCE.VIEW.ASYNC.S ;  /* 0x00000000000073c6 */ /* 0x004ea20000000000 */
[----:B------:R-:W1:Y:S08]  /*61c0*/  @!P1 LDC R14, c[0x0][0xb20] ;  /* 0x0002c800ff0e9b82 */ /* 0x000e700000000800 */
[----:B------:R-:W1:Y:S01]  /*61d0*/  @!P1 LDC R9, c[0x0][0xb0c] ;  /* 0x0002c300ff099b82 */ /* 0x000e620000000800 */
[----:B--2---:R2:W-:Y:S01]  /*61e0*/  SYNCS.ARRIVE.TRANS64.RED.A1T0 RZ, [R0+URZ], RZ ;  /* 0x000000ff00ff79a7 */ /* 0x0045e200081004ff */
[----:B---3--:R-:W-:Y:S04]  /*61f0*/  LOP3.LUT P4, RZ, R18, 0x1, RZ, 0xc0, !PT ;  /* 0x0000000112ff7812 */ /* 0x008fe8000788c0ff */
[----:B------:R-:W-:Y:S09]  /*6200*/  P2R R73, PR, RZ, 0x10 ;  /* 0x00000010ff497803 */ /* 0x000ff20000000000 */
[----:B------:R-:W-:Y:S02]  /*6210*/  @P4 MOV R31, R16 ;  /* 0x00000010001f4202 */ /* 0x000fe40000000f00 */
[----:B------:R-:W-:Y:S01]  /*6220*/  @P4 LOP3.LUT R29, R17, 0xffff, RZ, 0xc0, !PT ;  /* 0x0000ffff111d4812 */ /* 0x000fe200078ec0ff */
[----:B--2-4-:R-:W-:Y:S06]  /*6230*/  @!P0 BRA `(.L_x_115) ;  /* 0x0000000000a48947 */ /* 0x014fec0003800000 */
[----:B------:R-:W-:Y:S01]  /*6240*/  IMAD.HI.U32 R36, R62, R25, RZ ;  /* 0x000000193e247227 */ /* 0x000fe200078e00ff */
[----:B------:R-:W-:Y:S02]  /*6250*/  ISETP.NE.AND P0, PT, R24, 0x1, PT ;  /* 0x000000011800780c */ /* 0x000fe40003f05270 */
[----:B------:R-:W-:Y:S01]  /*6260*/  ISETP.NE.AND P2, PT, R26, 0x1, PT ;  /* 0x000000011a00780c */ /* 0x000fe20003f45270 */
[-C--:B------:R-:W-:Y:S01]  /*6270*/  IMAD.HI.U32 R34, R63, R56.reuse, RZ ;  /* 0x000000383f227227 */ /* 0x080fe200078e00ff */
[----:B------:R-:W-:Y:S02]  /*6280*/  SHF.R.U32.HI R37, RZ, R61, R36 ;  /* 0x0000003dff257219 */ /* 0x000fe40000011624 */
[----:B------:R-:W-:Y:S01]  /*6290*/  ISETP.NE.AND P3, PT, R28, 0x1, PT ;  /* 0x000000011c00780c */ /* 0x000fe20003f65270 */
[----:B------:R-:W-:Y:S01]  /*62a0*/  IMAD.HI.U32 R40, R29, R25, RZ ;  /* 0x000000191d287227 */ /* 0x000fe200078e00ff */
[----:B------:R-:W-:Y:S02]  /*62b0*/  SHF.R.U32.HI R34, RZ, R57, R34 ;  /* 0x00000039ff227219 */ /* 0x000fe40000011622 */
[----:B------:R-:W-:Y:S01]  /*62c0*/  SEL R3, R62, R37, !P0 ;  /* 0x000000253e037207 */ /* 0x000fe20004000000 */
[----:B------:R-:W-:Y:S01]  /*62d0*/  IMAD.HI.U32 R38, R31, R56, RZ ;  /* 0x000000381f267227 */ /* 0x000fe200078e00ff */
[----:B------:R-:W-:Y:S03]  /*62e0*/  SEL R7, R63, R34, !P3 ;  /* 0x000000223f077207 */ /* 0x000fe60005800000 */
[-C--:B------:R-:W-:Y:S01]  /*62f0*/  IMAD.HI.U32 R34, R3, R22.reuse, RZ ;  /* 0x0000001603227227 */ /* 0x080fe200078e00ff */
[----:B------:R-:W-:Y:S03]  /*6300*/  SHF.R.U32.HI R38, RZ, R57, R38 ;  /* 0x00000039ff267219 */ /* 0x000fe60000011626 */
[----:B------:R-:W-:Y:S01]  /*6310*/  IMAD.HI.U32 R36, R7, R22, RZ ;  /* 0x0000001607247227 */ /* 0x000fe200078e00ff */
[----:B------:R-:W-:Y:S02]  /*6320*/  @P2 SHF.R.U32.HI R3, RZ, R23, R34 ;  /* 0x00000017ff032219 */ /* 0x000fe40000011622 */
[----:B------:R-:W-:Y:S02]  /*6330*/  SHF.R.U32.HI R34, RZ, R61, R40 ;  /* 0x0000003dff227219 */ /* 0x000fe40000011628 */
[----:B------:R-:W-:Y:S01]  /*6340*/  @P2 SHF.R.U32.HI R7, RZ, R23, R36 ;  /* 0x00000017ff072219 */ /* 0x000fe20000011624 */
[C---:B------:R-:W-:Y:S01]  /*6350*/  IMAD R2, R26.reuse, R3, RZ ;  /* 0x000000031a027224 */ /* 0x040fe200078e02ff */
[----:B------:R-:W-:Y:S02]  /*6360*/  SEL R5, R29, R34, !P0 ;  /* 0x000000221d057207 */ /* 0x000fe40004000000 */
[----:B------:R-:W-:Y:S01]  /*6370*/  SEL R3, R31, R38, !P3 ;  /* 0x000000261f037207 */ /* 0x000fe20005800000 */
[----:B------:R-:W-:Y:S01]  /*6380*/  IMAD R4, R26, R7, RZ ;  /* 0x000000071a047224 */ /* 0x000fe200078e02ff */
[C---:B------:R-:W-:Y:S01]  /*6390*/  ISETP.GE.AND P0, PT, R5.reuse, R2, PT ;  /* 0x000000020500720c */ /* 0x040fe20003f06270 */
[----:B------:R-:W-:Y:S03]  /*63a0*/  IMAD.HI.U32 R6, R5, R22, RZ ;  /* 0x0000001605067227 */ /* 0x000fe600078e00ff */
[----:B------:R-:W-:Y:S01]  /*63b0*/  ISETP.GE.OR P0, PT, R3, R4, P0 ;  /* 0x000000040300720c */ /* 0x000fe20000706670 */
[----:B------:R-:W-:Y:S01]  /*63c0*/  IMAD.MOV R4, RZ, RZ, -R3 ;  /* 0x000000ffff047224 */ /* 0x000fe200078e0a03 */
[-C--:B------:R-:W-:Y:S03]  /*63d0*/  SHF.R.U32.HI R6, RZ, R23.reuse, R6 ;  /* 0x00000017ff067219 */ /* 0x080fe60000011606 */
[----:B------:R-:W-:Y:S01]  /*63e0*/  IMAD R31, R28, R4, R31 ;  /* 0x000000041c1f7224 */ /* 0x000fe200078e021f */
[----:B------:R-:W-:Y:S05]  /*63f0*/  SEL R15, R5, R6, !P2 ;  /* 0x00000006050f7207 */ /* 0x000fea0005000000 */
[----:B------:R-:W-:Y:S02]  /*6400*/  IMAD.MOV R6, RZ, RZ, -R15 ;  /* 0x000000ffff067224 */ /* 0x000fe400078e0a0f */
[C---:B------:R-:W-:Y:S04]  /*6410*/  @!P0 IMAD.HI.U32 R2, R3.reuse, R22, RZ ;  /* 0x0000001603028227 */ /* 0x040fe800078e00ff */
[----:B------:R-:W-:Y:S01]  /*6420*/  IMAD R6, R26, R6, R5 ;  /* 0x000000061a067224 */ /* 0x000fe200078e0205 */
[----:B------:R-:W-:Y:S04]  /*6430*/  @!P0 SHF.R.U32.HI R2, RZ, R23, R2 ;  /* 0x00000017ff028219 */ /* 0x000fe80000011602 */
[----:B------:R-:W-:Y:S02]  /*6440*/  @!P0 SEL R0, R3, R2, !P2 ;  /* 0x0000000203008207 */ /* 0x000fe40005000000 */
[----:B------:R-:W-:Y:S02]  /*6450*/  IADD3 R2, PT, PT, -R5, RZ, RZ ;  /* 0x000000ff05027210 */ /* 0x000fe40007ffe1ff */
[----:B------:R-:W-:Y:S01]  /*6460*/  @!P0 IADD3 R8, PT, PT, R15, -R0, RZ ;  /* 0x800000000f088210 */ /* 0x000fe20007ffe0ff */
[----:B------:R-:W-:Y:S02]  /*6470*/  @!P0 IMAD R0, R7, R6, R0 ;  /* 0x0000000607008224 */ /* 0x000fe400078e0200 */
[----:B------:R-:W-:Y:S02]  /*6480*/  IMAD R29, R24, R2, R29 ;  /* 0x00000002181d7224 */ /* 0x000fe400078e021d */
[----:B------:R-:W-:Y:S02]  /*6490*/  @!P0 IMAD R5, R8, R26, R3 ;  /* 0x0000001a08058224 */ /* 0x000fe400078e0203 */
[----:B------:R-:W-:Y:S04]  /*64a0*/  @!P0 IMAD.MOV.U32 R3, RZ, RZ, R0 ;  /* 0x000000ffff038224 */ /* 0x000fe800078e0000 */
[----:B------:R-:W-:Y:S02]  /*64b0*/  IMAD R31, R3, R28, R31 ;  /* 0x0000001c031f7224 */ /* 0x000fe400078e021f */
[----:B------:R-:W-:Y:S07]  /*64c0*/  IMAD R29, R5, R24, R29 ;  /* 0x00000018051d7224 */ /* 0x000fee00078e021d */
.L_x_115:
[----:B-1----:R-:W-:Y:S01]  /*64d0*/  @!P1 ISETP.NE.AND P0, PT, R10, 0x1, PT ;  /* 0x000000010a00980c */ /* 0x002fe20003f05270 */
[----:B------:R-:W-:Y:S01]  /*64e0*/  @!P1 IMAD.HI.U32 R3, R29, R11, RZ ;  /* 0x0000000b1d039227 */ /* 0x000fe200078e00ff */
[----:B------:R-:W-:Y:S01]  /*64f0*/  R2UR UR42, R21 ;  /* 0x00000000152a72ca */ /* 0x000fe200000e0000 */
[----:B------:R-:W-:Y:S01]  /*6500*/  BSSY.RECONVERGENT B6, `(.L_x_116) ;  /* 0x0000031000067945 */ /* 0x000fe20003800200 */
[----:B------:R-:W-:Y:S01]  /*6510*/  R2UR UR41, R20 ;  /* 0x00000000142972ca */ /* 0x000fe200000e0000 */
[----:B------:R-:W-:Y:S01]  /*6520*/  @!P1 IMAD.HI.U32 R0, R31, R12, RZ ;  /* 0x0000000c1f009227 */ /* 0x000fe200078e00ff */
[----:B------:R-:W-:Y:S02]  /*6530*/  @!P1 SHF.R.U32.HI R2, RZ, R14, R3 ;  /* 0x0000000eff029219 */ /* 0x000fe40000011603 */
[----:B------:R-:W-:Y:S01]  /*6540*/  @!P1 ISETP.NE.AND P2, PT, R9, 0x1, PT ;  /* 0x000000010900980c */ /* 0x000fe20003f45270 */
[----:B------:R-:W-:Y:S01]  /*6550*/  VIADD R75, R75, 0x1 ;  /* 0x000000014b4b7836 */ /* 0x000fe20000000000 */
[----:B------:R-:W-:Y:S02]  /*6560*/  @!P1 SEL R2, R29, R2, !P0 ;  /* 0x000000021d029207 */ /* 0x000fe40004000000 */
[----:B------:R-:W-:Y:S02]  /*6570*/  @!P1 SHF.R.U32.HI R0, RZ, R13, R0 ;  /* 0x0000000dff009219 */ /* 0x000fe40000011600 */
[----:B------:R-:W-:Y:S01]  /*6580*/  LOP3.LUT P0, RZ, R66, 0x1b0, RZ, 0xc0, !PT ;  /* 0x000001b042ff7812 */ /* 0x000fe2000780c0ff */
[----:B------:R-:W-:Y:S01]  /*6590*/  USHF.L.U32 UR42, UR42, 0x6, URZ ;  /* 0x000000062a2a7899 */ /* 0x000fe200080006ff */
[----:B------:R-:W-:Y:S01]  /*65a0*/  @!P1 SEL R3, R31, R0, !P2 ;  /* 0x000000001f039207 */ /* 0x000fe20005000000 */
[----:B------:R-:W-:Y:S01]  /*65b0*/  USHF.L.U32 UR41, UR41, 0x7, URZ ;  /* 0x0000000729297899 */ /* 0x000fe200080006ff */
[----:B------:R-:W-:Y:S03]  /*65c0*/  @P4 SHF.R.U32.HI R67, RZ, 0x10, R17 ;  /* 0x00000010ff434819 */ /* 0x000fe60000011611 */
[----:B------:R-:W-:Y:S02]  /*65d0*/  @!P1 IMAD.IADD R0, R2, 0x1, -R3 ;  /* 0x0000000102009824 */ /* 0x000fe400078e0a03 */
[----:B------:R-:W-:Y:S02]  /*65e0*/  @!P1 IMAD.IADD R2, R3, 0x1, -R2 ;  /* 0x0000000103029824 */ /* 0x000fe400078e0a02 */
[----:B------:R-:W-:Y:S02]  /*65f0*/  @!P1 IMAD R31, R0, R9, R31 ;  /* 0x00000009001f9224 */ /* 0x000fe400078e021f */
[----:B------:R-:W-:Y:S01]  /*6600*/  @!P1 IMAD R29, R2, R10, R29 ;  /* 0x0000000a021d9224 */ /* 0x000fe200078e021d */
[----:B------:R-:W-:Y:S06]  /*6610*/  @!P0 BRA `(.L_x_117) ;  /* 0x00000000007c8947 */ /* 0x000fec0003800000 */
[----:B------:R-:W1:Y:S01]  /*6620*/  LDCU.64 UR8, c[0x4][0x80] ;  /* 0x01001000ff0877ac */ /* 0x000e620008000a00 */
[----:B------:R-:W-:Y:S01]  /*6630*/  MOV R2, 0x0 ;  /* 0x0000000000027802 */ /* 0x000fe20000000f00 */
[----:B------:R-:W-:Y:S02]  /*6640*/  HFMA2 R12, -RZ, RZ, 0, 5.9604644775390625e-08 ;  /* 0x00000001ff0c7431 */ /* 0x000fe400000001ff */
[----:B------:R-:W-:Y:S01]  /*6650*/  IMAD.MOV.U32 R8, RZ, RZ, 0x70 ;  /* 0x00000070ff087424 */ /* 0x000fe200078e00ff */
[----:B------:R2:W3:Y:S01]  /*6660*/  LDC.64 R14, c[0x4][R2] ;  /* 0x01000000020e7b82 */ /* 0x0004e20000000a00 */
[----:B------:R-:W4:Y:S01]  /*6670*/  LDCU.64 UR6, c[0x4][0x88] ;  /* 0x01001100ff0677ac */ /* 0x000f220008000a00 */
[----:B------:R-:W-:Y:S01]  /*6680*/  IMAD.MOV.U32 R13, RZ, RZ, RZ ;  /* 0x000000ffff0d7224 */ /* 0x000fe200078e00ff */
[----:B------:R-:W2:Y:S01]  /*6690*/  LDCU.64 UR4, c[0x4][0x8] ;  /* 0x01000100ff0477ac */ /* 0x000ea20008000a00 */
[----:B-1----:R-:W-:Y:S01]  /*66a0*/  MOV R5, UR9 ;  /* 0x0000000900057c02 */ /* 0x002fe20008000f00 */
[----:B------:R-:W-:Y:S01]  /*66b0*/  IMAD.U32 R4, RZ, RZ, UR8 ;  /* 0x00000008ff047e24 */ /* 0x000fe2000f8e00ff */
[----:B----4-:R-:W-:Y:S01]  /*66c0*/  MOV R7, UR7 ;  /* 0x0000000700077c02 */ /* 0x010fe20008000f00 */
[----:B------:R-:W-:Y:S01]  /*66d0*/  IMAD.U32 R6, RZ, RZ, UR6 ;  /* 0x00000006ff067e24 */ /* 0x000fe2000f8e00ff */
[----:B--2---:R-:W-:Y:S01]  /*66e0*/  MOV R11, UR5 ;  /* 0x00000005000b7c02 */ /* 0x004fe20008000f00 */
[----:B------:R-:W-:Y:S02]  /*66f0*/  IMAD.U32 R10, RZ, RZ, UR4 ;  /* 0x00000004ff0a7e24 */ /* 0x000fe4000f8e00ff */
[----:B------:R-:W-:Y:S07]  /*6700*/  LEPC R20, `(.L_x_118) ;  /* 0x000000001014794e */ /* 0x000fee0000000000 */
[----:B---3-5:R-:W-:Y:S05]  /*6710*/  CALL.ABS.NOINC R14 ;  /* 0x000000000e007343 */ /* 0x028fea0003c00000 */
.L_x_118:
[----:B------:R-:W1:Y:S01]  /*6720*/  LDCU.64 UR8, c[0x4][0x80] ;  /* 0x01001000ff0877ac */ /* 0x000e620008000a00 */
[----:B------:R-:W2:Y:S01]  /*6730*/  LDC.64 R2, c[0x4][R2] ;  /* 0x0100000002027b82 */ /* 0x000ea20000000a00 */
[----:B------:R-:W-:Y:S02]  /*6740*/  HFMA2 R12, -RZ, RZ, 0, 5.9604644775390625e-08 ;  /* 0x00000001ff0c7431 */ /* 0x000fe400000001ff */
[----:B------:R-:W-:Y:S02]  /*6750*/  IMAD.MOV.U32 R8, RZ, RZ, 0x70 ;  /* 0x00000070ff087424 */ /* 0x000fe400078e00ff */
[----:B------:R-:W-:Y:S01]  /*6760*/  IMAD.MOV.U32 R13, RZ, RZ, RZ ;  /* 0x000000ffff0d7224 */ /* 0x000fe200078e00ff */
[----:B------:R-:W3:Y:S01]  /*6770*/  LDCU.64 UR6, c[0x4][0x88] ;  /* 0x01001100ff0677ac */ /* 0x000ee20008000a00 */
[----:B------:R-:W4:Y:S01]  /*6780*/  LDCU.64 UR4, c[0x4][0x8] ;  /* 0x01000100ff0477ac */ /* 0x000f220008000a00 */
[----:B-1----:R-:W-:Y:S02]  /*6790*/  MOV R4, UR8 ;  /* 0x0000000800047c02 */ /* 0x002fe40008000f00 */
[----:B------:R-:W-:Y:S02]  /*67a0*/  MOV R5, UR9 ;  /* 0x0000000900057c02 */ /* 0x000fe40008000f00 */
[----:B---3--:R-:W-:Y:S01]  /*67b0*/  MOV R7, UR7 ;  /* 0x0000000700077c02 */ /* 0x008fe20008000f00 */
[----:B------:R-:W-:Y:S01]  /*67c0*/  IMAD.U32 R6, RZ, RZ, UR6 ;  /* 0x00000006ff067e24 */ /* 0x000fe2000f8e00ff */
[----:B----4-:R-:W-:Y:S01]  /*67d0*/  MOV R11, UR5 ;  /* 0x00000005000b7c02 */ /* 0x010fe20008000f00 */
[----:B------:R-:W-:Y:S02]  /*67e0*/  IMAD.U32 R10, RZ, RZ, UR4 ;  /* 0x00000004ff0a7e24 */ /* 0x000fe4000f8e00ff */
[----:B------:R-:W-:Y:S07]  /*67f0*/  LEPC R20, `(.L_x_117) ;  /* 0x000000001014794e */ /* 0x000fee0000000000 */
[----:B--2---:R-:W-:Y:S05]  /*6800*/  CALL.ABS.NOINC R2 ;  /* 0x0000000002007343 */ /* 0x004fea0003c00000 */
.L_x_117:
[----:B------:R-:W-:Y:S05]  /*6810*/  BSYNC.RECONVERGENT B6 ;  /* 0x0000000000067941 */ /* 0x000fea0003800200 */
.L_x_116:
[----:B------:R-:W-:Y:S01]  /*6820*/  ISETP.NE.U32.AND P4, PT, R54, RZ, PT ;  /* 0x000000ff3600720c */ /* 0x000fe20003f85070 */
[----:B------:R-:W-:Y:S01]  /*6830*/  UISETP.NE.AND UP2, UPT, UR50, URZ, UPT ;  /* 0x000000ff3200728c */ /* 0x000fe2000bf45270 */
[----:B------:R-:W-:Y:S01]  /*6840*/  ISETP.NE.U32.AND P2, PT, RZ, UR38, PT ;  /* 0x00000026ff007c0c */ /* 0x000fe2000bf45070 */
[----:B------:R-:W-:Y:S01]  /*6850*/  UISETP.NE.U32.AND UP1, UPT, UR44, URZ, UPT ;  /* 0x000000ff2c00728c */ /* 0x000fe2000bf25070 */
[----:B------:R-:W-:Y:S01]  /*6860*/  ISETP.NE.AND.EX P4, PT, R55, RZ, PT, P4 ;  /* 0x000000ff3700720c */ /* 0x000fe20003f85340 */
[----:B------:R-:W-:Y:S01]  /*6870*/  UPLOP3.LUT UP0, UPT, UPT, UPT, UPT, 0x40, 0x4 ;  /* 0x000000000004789c */ /* 0x000fe20003f0e870 */
[----:B------:R-:W-:Y:S01]  /*6880*/  ISETP.NE.AND.EX P2, PT, RZ, UR39, PT, P2 ;  /* 0x00000027ff007c0c */ /* 0x000fe2000bf45320 */
[----:B------:R-:W-:Y:S01]  /*6890*/  UISETP.NE.AND.EX UP1, UPT, UR45, URZ, UPT, UP1 ;  /* 0x000000ff2d00728c */ /* 0x000fe2000bf25310 */
[----:B------:R-:W-:Y:S04]  /*68a0*/  PLOP3.LUT P1, PT, PT, PT, UP2, 0x80, 0x8 ;  /* 0x000000000008781c */ /* 0x000fe80003f2f028 */
[----:B------:R-:W-:Y:S06]  /*68b0*/  @UP2 UPLOP3.LUT UP0, UPT, UPT, UPT, UP1, 0x80, 0x8 ;  /* 0x000000000008289c */ /* 0x000fec0003f0f010 */
[----:B------:R-:W-:Y:S01]  /*68c0*/  PLOP3.LUT P0, PT, PT, PT, UP0, 0x80, 0x8 ;  /* 0x000000000008781c */ /* 0x000fe20003f0f008 */
[----:B------:R-:W-:Y:S01]  /*68d0*/  @!UPT UIADD3 URZ, UPT, UPT, URZ, URZ, URZ ;  /* 0x000000fffffff290 */ /* 0x000fe2000fffe0ff */
[----:B------:R-:W-:Y:S11]  /*68e0*/  BRA.U !UP1, `(.L_x_119) ;  /* 0x0000000109387547 */ /* 0x000ff6000b800000 */
[----:B------:R-:W-:Y:S01]  /*68f0*/  UISETP.NE.U32.AND UP0, UPT, UR38, URZ, UPT ;  /* 0x000000ff2600728c */ /* 0x000fe2000bf05070 */
[----:B------:R-:W-:Y:S02]  /*6900*/  HFMA2 R0, -RZ, RZ, 0, 5.9604644775390625e-08 ;  /* 0x00000001ff007431 */ /* 0x000fe400000001ff */
[----:B------:R-:W-:Y:S01]  /*6910*/  IMAD.MOV.U32 R59, RZ, RZ, 0x1 ;  /* 0x00000001ff3b7424 */ /* 0x000fe200078e00ff */
[----:B------:R-:W-:Y:S06]  /*6920*/  UISETP.NE.AND.EX UP0, UPT, UR39, URZ, UPT, UP0 ;  /* 0x000000ff2700728c */ /* 0x000fec000bf05300 */
[----:B------:R-:W-:Y:S05]  /*6930*/  PLOP3.LUT P3, PT, PT, PT, UP0, 0x80, 0x8 ;  /* 0x000000000008781c */ /* 0x000fea0003f6f008 */
[----:B------:R-:W1:Y:S01]  /*6940*/  @UP0 LDCU.64 UR6, c[0x0][0x888] ;  /* 0x00011100ff0607ac */ /* 0x000e620008000a00 */
[----:B------:R-:W-:Y:S07]  /*6950*/  @UP0 UIMAD UR4, UR36, UR44, URZ ;  /* 0x0000002c240402a4 */ /* 0x000fee000f8e02ff */
[----:B------:R-:W-:Y:S01]  /*6960*/  @!P3 PRMT R59, R0, 0x7610, R59 ;  /* 0x00007610003bb816 */ /* 0x000fe2000000003b */
[----:B-1----:R-:W-:Y:S03]  /*6970*/  @UP0 UIMAD.WIDE UR6, UR4, 0x4, UR6 ;  /* 0x00000004040608a5 */ /* 0x002fe6000f8e0206 */
[----:B------:R-:W1:Y:S03]  /*6980*/  @!UP0 LDCU UR4, c[0x0][0x880] ;  /* 0x00011000ff0487ac */ /* 0x000e660008000800 */
[----:B------:R-:W-:Y:S01]  /*6990*/  IMAD.U32 R2, RZ, RZ, UR6 ;  /* 0x00000006ff027e24 */ /* 0x000fe2000f8e00ff */
[----:B------:R-:W-:Y:S05]  /*69a0*/  MOV R3, UR7 ;  /* 0x0000000700037c02 */ /* 0x000fea0008000f00 */
[----:B-----5:R2:W5:Y:S02]  /*69b0*/  @P3 LDG.E R35, desc[UR46][R2.64] ;  /* 0x0000002e02233981 */ /* 0x020564000c1e1900 */
[----:B-12---:R-:W-:Y:S02]  /*69c0*/  @!P3 IMAD.U32 R35, RZ, RZ, UR4 ;  /* 0x00000004ff23be24 */ /* 0x006fe4000f8e00ff */
.L_x_119:
[----:B------:R-:W-:Y:S05]  /*69d0*/  @!P4 BRA `(.L_x_120) ;  /* 0x000000000020c947 */ /* 0x000fea0003800000 */
[----:B------:R-:W-:Y:S04]  /*69e0*/  ISETP.NE.U32.AND P3, PT, R52, RZ, PT ;  /* 0x000000ff3400720c */ /* 0x000fe80003f65070 */
[----:B------:R-:W-:Y:S11]  /*69f0*/  ISETP.NE.AND.EX P3, PT, R53, RZ, PT, P3 ;  /* 0x000000ff3500720c */ /* 0x000ff60003f65330 */
[----:B------:R-:W-:Y:S02]  /*6a00*/  @!UPT UIADD3 URZ, UPT, UPT, URZ, URZ, URZ ;  /* 0x000000fffffff290 */ /* 0x000fe4000fffe0ff */
[----:B------:R-:W1:Y:S01]  /*6a10*/  @P3 LDC.64 R2, c[0x0][0x8a8] ;  /* 0x00022a00ff023b82 */ /* 0x000e620000000a00 */
[----:B------:R-:W-:Y:S04]  /*6a20*/  @P3 IMAD R0, R54, UR36, RZ ;  /* 0x0000002436003c24 */ /* 0x000fe8000f8e02ff */
[----:B-1----:R-:W-:Y:S05]  /*6a30*/  @P3 IMAD.WIDE R2, R0, 0x4, R2 ;  /* 0x0000000400023825 */ /* 0x002fea00078e0202 */
[----:B-----5:R1:W5:Y:S02]  /*6a40*/  @P3 LDG.E R33, desc[UR46][R2.64] ;  /* 0x0000002e02213981 */ /* 0x020364000c1e1900 */
[----:B-1----:R-:W2:Y:S02]  /*6a50*/  @!P3 LDC R33, c[0x0][0x8a0] ;  /* 0x00022800ff21bb82 */ /* 0x002ea40000000800 */
.L_x_120:
[----:B-----5:R-:W-:Y:S01]  /*6a60*/  FSETP.NEU.AND P3, PT, R35, RZ, PT ;  /* 0x000000ff2300720b */ /* 0x020fe20003f6d000 */
[----:B------:R-:W-:Y:S01]  /*6a70*/  IMAD.SHL.U32 R80, R64, 0x2, RZ ;  /* 0x0000000240507824 */ /* 0x000fe200078e00ff */
[----:B------:R-:W-:Y:S01]  /*6a80*/  SEL R7, RZ, 0xffffffff, P2 ;  /* 0xffffffffff077807 */ /* 0x000fe20001000000 */
[----:B------:R-:W-:Y:S01]  /*6a90*/  BSSY B1, `(.L_x_121) ;  /* 0x0000036000017945 */ /* 0x000fe20003800000 */
[----:B------:R-:W-:Y:S01]  /*6aa0*/  @P1 LOP3.LUT P2, RZ, R59, 0xff, RZ, 0xc0, !PT ;  /* 0x000000ff3bff1812 */ /* 0x000fe2000784c0ff */
[----:B------:R-:W-:Y:S01]  /*6ab0*/  VIADD R78, R80, UR48 ;  /* 0x00000030504e7c36 */ /* 0x000fe20008000000 */
[----:B------:R-:W-:Y:S01]  /*6ac0*/  @P1 SEL R2, RZ, 0xffffffff, P3 ;  /* 0xffffffffff021807 */ /* 0x000fe20001800000 */
[----:B------:R-:W-:Y:S01]  /*6ad0*/  IMAD.MOV.U32 R81, RZ, RZ, 0x1 ;  /* 0x00000001ff517424 */ /* 0x000fe200078e00ff */
[----:B------:R-:W-:Y:S01]  /*6ae0*/  LOP3.LUT R70, R70, 0x1, RZ, 0x3c, !PT ;  /* 0x0000000146467812 */ /* 0x000fe200078e3cff */
[----:B------:R-:W-:Y:S01]  /*6af0*/  IMAD.MOV.U32 R39, RZ, RZ, RZ ;  /* 0x000000ffff277224 */ /* 0x000fe200078e00ff */
[----:B------:R-:W-:Y:S02]  /*6b00*/  @P0 SEL R2, R7, R2, !P2 ;  /* 0x0000000207020207 */ /* 0x000fe40005000000 */
[----:B------:R-:W-:Y:S02]  /*6b10*/  CS2R R50, SRZ ;  /* 0x0000000000327805 */ /* 0x000fe4000001ff00 */
[----:B------:R-:W-:Y:S02]  /*6b20*/  LEA R79, R30, UR48, 0x3 ;  /* 0x000000301e4f7c11 */ /* 0x000fe4000f8e18ff */
[----:B------:R-:W-:Y:S02]  /*6b30*/  CS2R R48, SRZ ;  /* 0x0000000000307805 */ /* 0x000fe4000001ff00 */
[----:B------:R-:W-:Y:S02]  /*6b40*/  @P1 LOP3.LUT R2, R2, 0x1, RZ, 0xc0, !PT ;  /* 0x0000000102021812 */ /* 0x000fe400078ec0ff */
[----:B------:R-:W-:Y:S02]  /*6b50*/  CS2R R42, SRZ ;  /* 0x00000000002a7805 */ /* 0x000fe4000001ff00 */
[----:B------:R-:W-:Y:S02]  /*6b60*/  SHF.L.U32 R0, R69, 0x1f, RZ ;  /* 0x0000001f45007819 */ /* 0x000fe400000006ff */
[----:B------:R-:W-:Y:S02]  /*6b70*/  CS2R R40, SRZ ;  /* 0x0000000000287805 */ /* 0x000fe4000001ff00 */
[----:B------:R-:W-:Y:S01]  /*6b80*/  ISETP.NE.U32.OR P5, PT, R2, 0x1, !P1 ;  /* 0x000000010200780c */ /* 0x000fe20004fa5470 */
[----:B------:R-:W-:Y:S01]  /*6b90*/  IMAD.IADD R77, R71, 0x1, R78 ;  /* 0x00000001474d7824 */ /* 0x000fe200078e024e */
[----:B------:R-:W-:Y:S02]  /*6ba0*/  PLOP3.LUT P2, PT, PT, PT, UP1, 0x80, 0x8 ;  /* 0x000000000008781c */ /* 0x000fe40003f4f018 */
[----:B------:R-:W-:Y:S02]  /*6bb0*/  LEA.HI R5, R30, R30, RZ, 0x1 ;  /* 0x0000001e1e057211 */ /* 0x000fe400078f08ff */
[----:B------:R-:W-:Y:S02]  /*6bc0*/  LOP3.LUT P4, R74, R59, 0xff, RZ, 0xc0, !PT ;  /* 0x000000ff3b4a7812 */ /* 0x000fe4000788c0ff */
[----:B------:R-:W-:Y:S01]  /*6bd0*/  SEL R2, RZ, 0xffffffff, P3 ;  /* 0xffffffffff027807 */ /* 0x000fe20001800000 */
[C---:B------:R-:W-:Y:S01]  /*6be0*/  IMAD.SHL.U32 R3, R5.reuse, 0x40, RZ ;  /* 0x0000004005037824 */ /* 0x040fe200078e00ff */
[----:B------:R-:W-:Y:S02]  /*6bf0*/  LOP3.LUT R5, R5, 0xffe, RZ, 0xc0, !PT ;  /* 0x00000ffe05057812 */ /* 0x000fe400078ec0ff */
[----:B------:R-:W-:Y:S02]  /*6c00*/  P2R R76, PR, RZ, 0x20 ;  /* 0x00000020ff4c7803 */ /* 0x000fe40000000000 */
[----:B------:R-:W-:Y:S01]  /*6c10*/  @P5 SHF.L.U32 R4, R70, 0x1f, RZ ;  /* 0x0000001f46045819 */ /* 0x000fe200000006ff */
[----:B------:R-:W-:Y:S01]  /*6c20*/  IMAD.IADD R34, R30, 0x1, -R5 ;  /* 0x000000011e227824 */ /* 0x000fe200078e0a05 */
[----:B------:R-:W-:Y:S02]  /*6c30*/  @P2 SEL R2, R7, R2, !P4 ;  /* 0x0000000207022207 */ /* 0x000fe40006000000 */
[----:B------:R-:W1:Y:S01]  /*6c40*/  @P5 SYNCS.PHASECHK.TRANS64.TRYWAIT P1, [UR48+0x220], R4 ;  /* 0x00022004ff0055a7 */ /* 0x000e620008021130 */
[----:B------:R-:W-:Y:S02]  /*6c50*/  LOP3.LUT R3, R3, 0xffffff80, RZ, 0xc0, !PT ;  /* 0xffffff8003037812 */ /* 0x000fe400078ec0ff */
[----:B------:R-:W-:Y:S03]  /*6c60*/  LOP3.LUT R2, R2, 0x1, RZ, 0xc0, !PT ;  /* 0x0000000102027812 */ /* 0x000fe600078ec0ff */
[----:B------:R-:W-:Y:S01]  /*6c70*/  IMAD.IADD R3, R32, 0x1, R3 ;  /* 0x0000000120037824 */ /* 0x000fe200078e0203 */
[----:B------:R-:W-:Y:S03]  /*6c80*/  ISETP.NE.U32.AND P2, PT, R2, 0x1, PT ;  /* 0x000000010200780c */ /* 0x000fe60003f45070 */
[----:B------:R-:W-:Y:S01]  /*6c90*/  IMAD R34, R34, 0x100000, R3 ;  /* 0x0010000022227824 */ /* 0x000fe200078e0203 */
[----:B------:R-:W-:Y:S01]  /*6ca0*/  P2R R82, PR, RZ, 0x4 ;  /* 0x00000004ff527803 */ /* 0x000fe20000000000 */
[----:B------:R3:W4:Y:S01]  /*6cb0*/  SYNCS.PHASECHK.TRANS64.TRYWAIT P0, [R79+URZ+0x290], R0 ;  /* 0x000290004f0075a7 */ /* 0x00072200080011ff */
[----:B-1----:R-:W-:Y:S01]  /*6cc0*/  @P5 SEL R81, RZ, 0x1, !P1 ;  /* 0x00000001ff515807 */ /* 0x002fe20004800000 */
[----:B---3--:R-:W-:Y:S06]  /*6cd0*/  @!P5 BRA `(.L_x_122) ;  /* 0x000000000044d947 */ /* 0x008fec0003800000 */
[----:B------:R-:W-:Y:S01]  /*6ce0*/  IMAD.MOV.U32 R50, RZ, RZ, RZ ;  /* 0x000000ffff327224 */ /* 0x000fe200078e00ff */
[----:B------:R-:W-:Y:S01]  /*6cf0*/  ISETP.NE.AND P1, PT, R81, RZ, PT ;  /* 0x000000ff5100720c */ /* 0x000fe20003f25270 */
[----:B------:R-:W-:Y:S01]  /*6d00*/  BSSY B0, `(.L_x_123) ;  /* 0x0000008000007945 */ /* 0x000fe20003800000 */
[----:B------:R-:W-:Y:S02]  /*6d10*/  CS2R R42, SRZ ;  /* 0x00000000002a7805 */ /* 0x000fe4000001ff00 */
[----:B------:R-:W-:Y:S02]  /*6d20*/  CS2R R40, SRZ ;  /* 0x0000000000287805 */ /* 0x000fe4000001ff00 */
[----:B------:R-:W-:Y:S07]  /*6d30*/  CS2R R48, SRZ ;  /* 0x0000000000307805 */ /* 0x000fee000001ff00 */
[----:B------:R-:W-:Y:S05]  /*6d40*/  @P1 BRA `(.L_x_124) ;  /* 0x00000000000c1947 */ /* 0x000fea0003800000 */
[----:B------:R-:W-:Y:S04]  /*6d50*/  SHF.L.U32 R3, R70, 0x1f, RZ ;  /* 0x0000001f46037819 */ /* 0x000fe800000006ff */
[----:B------:R-:W1:Y:S02]  /*6d60*/  SYNCS.PHASECHK.TRANS64.TRYWAIT P1, [UR48+0x220], R3 ;  /* 0x00022003ff0075a7 */ /* 0x000e640008021130 */
[----:B-1----:R-:W-:Y:S05]  /*6d70*/  @!P1 BRA `(.L_x_125) ;  /* 0x00000038006c9947 */ /* 0x002fea0003800000 */
.L_x_124:
[----:B------:R-:W-:Y:S05]  /*6d80*/  BSYNC B0 ;  /* 0x0000000000007941 */ /* 0x000fea0003800000 */
.L_x_123:
[----:B------:R-:W-:Y:S01]  /*6d90*/  ISETP.NE.AND P1, PT, R82, RZ, PT ;  /* 0x000000ff5200720c */ /* 0x000fe20003f25270 */
[----:B------:R-:W-:Y:S11]  /*6da0*/  HFMA2 R39, -RZ, RZ, 0, 5.9604644775390625e-08 ;  /* 0x00000001ff277431 */ /* 0x000ff600000001ff */
[----:B------:R-:W-:Y:S01]  /*6db0*/  @!UPT UIADD3 URZ, UPT, UPT, URZ, URZ, URZ ;  /* 0x000000fffffff290 */ /* 0x000fe2000fffe0ff */
[----:B------:R-:W-:Y:S05]  /*6dc0*/  @P1 WARPSYNC.ALL ;  /* 0x0000000000001948 */ /* 0x000fea0003800000 */
[----:B------:R3:W1:Y:S04]  /*6dd0*/  @P1 LDSM.16.M88.4 R40, [R80+UR48+0x400] ;  /* 0x000400305028183b */ /* 0x0006680008000200 */
[----:B------:R3:W1:Y:S02]  /*6de0*/  @P1 LDSM.16.M88.4 R48, [R77+0x400] ;  /* 0x000400004d30183b */ /* 0x0006640000000200 */
.L_x_122:
[----:B------:R-:W-:Y:S05]  /*6df0*/  BSYNC B1 ;  /* 0x0000000000017941 */ /* 0x000fea0003800000 */
.L_x_121:
[----:B-1----:R-:W-:Y:S04]  /*6e00*/  SHF.R.U32.HI R2, RZ, 0x15, R34 ;  /* 0x00000015ff027819 */ /* 0x002fe80000011622 */
[----:B------:R-:W-:Y:S01]  /*6e10*/  LOP3.LUT P1, RZ, R2, 0x3, R65, 0x48, !PT ;  /* 0x0000000302ff7812 */ /* 0x000fe20007824841 */
[----:B------:R-:W-:Y:S01]  /*6e20*/  @!UPT UIADD3 URZ, UPT, UPT, URZ, URZ, URZ ;  /* 0x000000fffffff290 */ /* 0x000fe2000fffe0ff */
[----:B----4-:R-:W-:Y:S11]  /*6e30*/  @P0 BRA `(.L_x_126) ;  /* 0x0000000000080947 */ /* 0x010ff60003800000 */
[----:B------:R-:W1:Y:S02]  /*6e40*/  SYNCS.PHASECHK.TRANS64.TRYWAIT P0, [R79+URZ+0x290], R0 ;  /* 0x000290004f0075a7 */ /* 0x000e6400080011ff */
[----:B-1----:R-:W-:Y:S05]  /*6e50*/  @!P0 BRA `(.L_x_127) ;  /* 0x00000038004c8947 */ /* 0x002fea0003800000 */
.L_x_126:
[----:B------:R-:W-:Y:S05]  /*6e60*/  @!P1 BRA `(.L_x_128) ;  /* 0x0000000000409947 */ /* 0x000fea0003800000 */
[----:B------:R-:W4:Y:S01]  /*6e70*/  LDCU.64 UR8, c[0x4][0x70] ;  /* 0x01000e00ff0877ac */ /* 0x000f220008000a00 */
[----:B------:R-:W-:Y:S01]  /*6e80*/  MOV R3, 0x0 ;  /* 0x0000000000037802 */ /* 0x000fe20000000f00 */
[----:B------:R-:W-:Y:S02]  /*6e90*/  HFMA2 R12, -RZ, RZ, 0, 5.9604644775390625e-08 ;  /* 0x00000001ff0c7431 */ /* 0x000fe400000001ff */
[----:B------:R-:W-:Y:S02]  /*6ea0*/  IMAD.MOV.U32 R8, RZ, RZ, 0x192 ;  /* 0x00000192ff087424 */ /* 0x000fe400078e00ff */
[----:B------:R-:W-:Y:S01]  /*6eb0*/  IMAD.MOV.U32 R13, RZ, RZ, RZ ;  /* 0x000000ffff0d7224 */ /* 0x000fe200078e00ff */
[----:B------:R-:W5:Y:S01]  /*6ec0*/  LDCU.64 UR6, c[0x4][0x78] ;  /* 0x01000f00ff0677ac */ /* 0x000f620008000a00 */
[----:B------:R-:W1:Y:S01]  /*6ed0*/  LDC.64 R2, c[0x4][R3] ;  /* 0x0100000003027b82 */ /* 0x000e620000000a00 */
[----:B------:R-:W2:Y:S01]  /*6ee0*/  LDCU.64 UR4, c[0x4][0x10] ;  /* 0x01000200ff0477ac */ /* 0x000ea20008000a00 */
[----:B----4-:R-:W-:Y:S01]  /*6ef0*/  MOV R5, UR9 ;  /* 0x0000000900057c02 */ /* 0x010fe20008000f00 */
[----:B------:R-:W-:Y:S01]  /*6f00*/  IMAD.U32 R4, RZ, RZ, UR8 ;  /* 0x00000008ff047e24 */ /* 0x000fe2000f8e00ff */
[----:B-----5:R-:W-:Y:S01]  /*6f10*/  MOV R7, UR7 ;  /* 0x0000000700077c02 */ /* 0x020fe20008000f00 */
[----:B------:R-:W-:Y:S01]  /*6f20*/  IMAD.U32 R6, RZ, RZ, UR6 ;  /* 0x00000006ff067e24 */ /* 0x000fe2000f8e00ff */
[----:B--2---:R-:W-:Y:S01]  /*6f30*/  MOV R11, UR5 ;  /* 0x00000005000b7c02 */ /* 0x004fe20008000f00 */
[----:B------:R-:W-:Y:S02]  /*6f40*/  IMAD.U32 R10, RZ, RZ, UR4 ;  /* 0x00000004ff0a7e24 */ /* 0x000fe4000f8e00ff */
[----:B------:R-:W-:Y:S07]  /*6f50*/  LEPC R20, `(.L_x_128) ;  /* 0x000000001014794e */ /* 0x000fee0000000000 */
[----:B-1-3--:R-:W-:Y:S05]  /*6f60*/  CALL.ABS.NOINC R2 ;  /* 0x0000000002007343 */ /* 0x00afea0003c00000 */
.L_x_128:
[----:B------:R-:W-:Y:S01]  /*6f70*/  SHF.L.U32 R20, R40, 0x10, RZ ;  /* 0x0000001028147819 */ /* 0x000fe200000006ff */
[----:B------:R-:W-:Y:S05]  /*6f80*/  WARPSYNC.ALL ;  /* 0x0000000000007948 */ /* 0x000fea0003800000 */
[----:B------:R-:W-:Y:S01]  /*6f90*/  R2UR UR4, R34 ;  /* 0x00000000220472ca */ /* 0x000fe200000e0000 */
[----:B------:R-:W-:Y:S01]  /*6fa0*/  BSSY.RECONVERGENT B0, `(.L_x_129) ;  /* 0x000004e000007945 */ /* 0x000fe20003800200 */
[----:B------:R-:W-:Y:S02]  /*6fb0*/  LOP3.LUT R21, R40, 0xffff0000, RZ, 0xc0, !PT ;  /* 0xffff000028157812 */ /* 0x000fe400078ec0ff */
[----:B------:R-:W-:Y:S02]  /*6fc0*/  LOP3.LUT R36, R41, 0xffff0000, RZ, 0xc0, !PT ;  /* 0xffff000029247812 */ /* 0x000fe400078ec0ff */
[----:B------:R-:W-:Y:S02]  /*6fd0*/  SHF.L.U32 R37, R43, 0x10, RZ ;  /* 0x000000102b257819 */ /* 0x000fe400000006ff */
[----:B------:R-:W-:Y:S02]  /*6fe0*/  LOP3.LUT R38, R51, 0xffff0000, RZ, 0xc0, !PT ;  /* 0xffff000033267812 */ /* 0x000fe400078ec0ff */
[----:B------:R-:W-:Y:S03]  /*6ff0*/  ISETP.NE.AND P0, PT, R72, RZ, PT ;  /* 0x000000ff4800720c */ /* 0x000fe60003f05270 */
[----:B------:R-:W1:Y:S02]  /*7000*/  LDTM.16dp256bit.x4 R4, tmem[UR4] ;  /* 0x00000004000479ee */ /* 0x000e640008120000 */
[C---:B-12---:R-:W-:Y:S01]  /*7010*/  FMUL R0, R33.reuse, R4 ;  /* 0x0000000421007220 */ /* 0x046fe20000400000 */
[C---:B------:R-:W-:Y:S01]  /*7020*/  FMUL R2, R33.reuse, R5 ;  /* 0x0000000521027220 */ /* 0x040fe20000400000 */
[C---:B------:R-:W-:Y:S01]  /*7030*/  FMUL R3, R33.reuse, R6 ;  /* 0x0000000621037220 */ /* 0x040fe20000400000 */
[----:B------:R-:W-:Y:S01]  /*7040*/  FMUL R7, R33, R7 ;  /* 0x0000000721077220 */ /* 0x000fe20000400000 */
[----:B------:R-:W-:Y:S01]  /*7050*/  FFMA R0, R35, R20, R0 ;  /* 0x0000001423007223 */ /* 0x000fe20000000000 */
[----:B------:R-:W-:Y:S01]  /*7060*/  SHF.L.U32 R20, R41, 0x10, RZ ;  /* 0x0000001029147819 */ /* 0x000fe200000006ff */
[----:B------:R-:W-:Y:S01]  /*7070*/  FFMA R2, R35, R21, R2 ;  /* 0x0000001523027223 */ /* 0x000fe20000000002 */
[C---:B------:R-:W-:Y:S01]  /*7080*/  SHF.L.U32 R21, R42.reuse, 0x10, RZ ;  /* 0x000000102a157819 */ /* 0x040fe200000006ff */
[C---:B------:R-:W-:Y:S01]  /*7090*/  FMUL R4, R33.reuse, R8 ;  /* 0x0000000821047220 */ /* 0x040fe20000400000 */
[----:B------:R-:W-:Y:S01]  /*70a0*/  FMUL R5, R33, R9 ;  /* 0x0000000921057220 */ /* 0x000fe20000400000 */
[C---:B------:R-:W-:Y:S01]  /*70b0*/  FFMA R3, R35.reuse, R20, R3 ;  /* 0x0000001423037223 */ /* 0x040fe20000000003 */
[----:B------:R-:W-:Y:S01]  /*70c0*/  LOP3.LUT R20, R42, 0xffff0000, RZ, 0xc0, !PT ;  /* 0xffff00002a147812 */ /* 0x000fe200078ec0ff */
[----:B------:R-:W-:Y:S01]  /*70d0*/  FFMA R7, R35, R36, R7 ;  /* 0x0000002423077223 */ /* 0x000fe20000000007 */
[----:B------:R-:W-:Y:S01]  /*70e0*/  LOP3.LUT R36, R43, 0xffff0000, RZ, 0xc0, !PT ;  /* 0xffff00002b247812 */ /* 0x000fe200078ec0ff */
[C---:B------:R-:W-:Y:S01]  /*70f0*/  FMUL R6, R33.reuse, R10 ;  /* 0x0000000a21067220 */ /* 0x040fe20000400000 */
[----:B------:R-:W-:Y:S01]  /*7100*/  F2FP.BF16.F32.PACK_AB R44, R2, R0 ;  /* 0x00000000022c723e */ /* 0x000fe200000010ff */
[----:B------:R-:W-:Y:S01]  /*7110*/  FMUL R11, R33, R11 ;  /* 0x0000000b210b7220 */ /* 0x000fe20000400000 */
[----:B------:R-:W-:Y:S01]  /*7120*/  F2FP.BF16.F32.PACK_AB R45, R7, R3 ;  /* 0x00000003072d723e */ /* 0x000fe200000010ff */
[----:B------:R-:W-:Y:S01]  /*7130*/  FFMA R4, R35, R21, R4 ;  /* 0x0000001523047223 */ /* 0x000fe20000000004 */
[----:B------:R-:W-:Y:S01]  /*7140*/  SHF.L.U32 R21, R49, 0x10, RZ ;  /* 0x0000001031157819 */ /* 0x000fe200000006ff */
[C---:B------:R-:W-:Y:S01]  /*7150*/  FFMA R5, R35.reuse, R20, R5 ;  /* 0x0000001423057223 */ /* 0x040fe20000000005 */
[C---:B------:R-:W-:Y:S01]  /*7160*/  SHF.L.U32 R20, R48.reuse, 0x10, RZ ;  /* 0x0000001030147819 */ /* 0x040fe200000006ff */
[----:B------:R-:W-:Y:S01]  /*7170*/  FFMA R6, R35, R37, R6 ;  /* 0x0000002523067223 */ /* 0x000fe20000000006 */
[----:B------:R-:W-:Y:S01]  /*7180*/  SHF.L.U32 R37, R51, 0x10, RZ ;  /* 0x0000001033257819 */ /* 0x000fe200000006ff */
[----:B------:R-:W-:Y:S01]  /*7190*/  FFMA R11, R35, R36, R11 ;  /* 0x00000024230b7223 */ /* 0x000fe2000000000b */
[C---:B------:R-:W-:Y:S01]  /*71a0*/  FMUL R8, R33.reuse, R12 ;  /* 0x0000000c21087220 */ /* 0x040fe20000400000 */
[----:B------:R-:W-:Y:S01]  /*71b0*/  LOP3.LUT R36, R48, 0xffff0000, RZ, 0xc0, !PT ;  /* 0xffff000030247812 */ /* 0x000fe200078ec0ff */
[C---:B------:R-:W-:Y:S01]  /*71c0*/  FMUL R9, R33.reuse, R13 ;  /* 0x0000000d21097220 */ /* 0x040fe20000400000 */
[----:B------:R-:W-:Y:S01]  /*71d0*/  FMUL R10, R33, R14 ;  /* 0x0000000e210a7220 */ /* 0x000fe20000400000 */
[----:B------:R-:W-:Y:S01]  /*71e0*/  FFMA R8, R35, R20, R8 ;  /* 0x0000001423087223 */ /* 0x000fe20000000008 */
[----:B------:R-:W-:Y:S01]  /*71f0*/  LOP3.LUT R20, R49, 0xffff0000, RZ, 0xc0, !PT ;  /* 0xffff000031147812 */ /* 0x000fe200078ec0ff */
[C---:B------:R-:W-:Y:S01]  /*7200*/  FFMA R9, R35.reuse, R36, R9 ;  /* 0x0000002423097223 */ /* 0x040fe20000000009 */
[----:B------:R-:W-:Y:S01]  /*7210*/  FFMA R10, R35, R21, R10 ;  /* 0x00000015230a7223 */ /* 0x000fe2000000000a */
[C---:B------:R-:W-:Y:S01]  /*7220*/  FMUL R15, R33.reuse, R15 ;  /* 0x0000000f210f7220 */ /* 0x040fe20000400000 */
[C---:B------:R-:W-:Y:S01]  /*7230*/  SHF.L.U32 R21, R50.reuse, 0x10, RZ ;  /* 0x0000001032157819 */ /* 0x040fe200000006ff */
[C---:B------:R-:W-:Y:S01]  /*7240*/  FMUL R12, R33.reuse, R16 ;  /* 0x00000010210c7220 */ /* 0x040fe20000400000 */
[----:B------:R-:W-:Y:S01]  /*7250*/  LOP3.LUT R36, R50, 0xffff0000, RZ, 0xc0, !PT ;  /* 0xffff000032247812 */ /* 0x000fe200078ec0ff */
[C---:B------:R-:W-:Y:S01]  /*7260*/  FMUL R13, R33.reuse, R17 ;  /* 0x00000011210d7220 */ /* 0x040fe20000400000 */
[----:B------:R-:W-:Y:S01]  /*7270*/  FMUL R14, R33, R18 ;  /* 0x00000012210e7220 */ /* 0x000fe20000400000 */
[----:B------:R-:W-:Y:S01]  /*7280*/  FFMA R15, R35, R20, R15 ;  /* 0x00000014230f7223 */ /* 0x000fe2000000000f */
[----:B------:R-:W-:Y:S01]  /*7290*/  FMUL R19, R33, R19 ;  /* 0x0000001321137220 */ /* 0x000fe20000400000 */
[C---:B------:R-:W-:Y:S01]  /*72a0*/  FFMA R12, R35.reuse, R21, R12 ;  /* 0x00000015230c7223 */ /* 0x040fe2000000000c */
[C---:B------:R-:W-:Y:S01]  /*72b0*/  FFMA R13, R35.reuse, R36, R13 ;  /* 0x00000024230d7223 */ /* 0x040fe2000000000d */
[C---:B------:R-:W-:Y:S01]  /*72c0*/  FFMA R14, R35.reuse, R37, R14 ;  /* 0x00000025230e7223 */ /* 0x040fe2000000000e */
[----:B------:R-:W-:Y:S01]  /*72d0*/  FFMA R19, R35, R38, R19 ;  /* 0x0000002623137223 */ /* 0x000fe20000000013 */
[----:B------:R-:W-:Y:S02]  /*72e0*/  F2FP.BF16.F32.PACK_AB R46, R5, R4 ;  /* 0x00000004052e723e */ /* 0x000fe400000010ff */
[----:B------:R-:W-:Y:S02]  /*72f0*/  F2FP.BF16.F32.PACK_AB R47, R11, R6 ;  /* 0x000000060b2f723e */ /* 0x000fe400000010ff */
[----:B------:R-:W-:Y:S02]  /*7300*/  F2FP.BF16.F32.PACK_AB R84, R9, R8 ;  /* 0x000000080954723e */ /* 0x000fe400000010ff */
[----:B------:R-:W-:Y:S01]  /*7310*/  F2FP.BF16.F32.PACK_AB R85, R15, R10 ;  /* 0x0000000a0f55723e */ /* 0x000fe200000010ff */
[----:B------:R1:W-:Y:S01]  /*7320*/  STSM.16.M88.4 [R78+0x400], R44 ;  /* 0x0004002c4e007844 */ /* 0x0003e20000000200 */
[----:B------:R-:W-:Y:S02]  /*7330*/  F2FP.BF16.F32.PACK_AB R86, R13, R12 ;  /* 0x0000000c0d56723e */ /* 0x000fe400000010ff */
[----:B------:R-:W-:Y:S05]  /*7340*/  F2FP.BF16.F32.PACK_AB R87, R19, R14 ;  /* 0x0000000e1357723e */ /* 0x000fea00000010ff */
[----:B------:R1:W-:Y:S01]  /*7350*/  STSM.16.M88.4 [R77+0x400], R84 ;  /* 0x000400544d007844 */ /* 0x0003e20000000200 */
[----:B------:R-:W-:Y:S01]  /*7360*/  @!PT LDS RZ, [RZ] ;  /* 0x00000000fffff984 */ /* 0x000fe20000000800 */
[----:B------:R-:W-:Y:S01]  /*7370*/  @!PT LDS RZ, [RZ] ;  /* 0x00000000fffff984 */ /* 0x000fe20000000800 */
[----:B------:R-:W-:Y:S01]  /*7380*/  @!PT LDS RZ, [RZ] ;  /* 0x00000000fffff984 */ /* 0x000fe20000000800 */
[----:B------:R-:W-:Y:S01]  /*7390*/  @!PT LDS RZ, [RZ] ;  /* 0x00000000fffff984 */ /* 0x000fe20000000800 */
[----:B------:R2:W-:Y:S07]  /*73a0*/  MEMBAR.ALL.CTA ;  /* 0x0000000000007992 */ /* 0x0005ee0000008000 */
[----:B--2---:R-:W2:Y:S02]  /*73b0*/  FENCE.VIEW.ASYNC.S ;  /* 0x00000000000073c6 */ /* 0x004ea40000000000 */
[----:B--2---:R-:W-:Y:S06]  /*73c0*/  BAR.SYNC.DEFER_BLOCKING 0x1, 0x80 ;  /* 0x0042000000007b1d */ /* 0x004fec0000010000 */
[----:B------:R-:W-:Y:S05]  /*73d0*/  @P0 BRA `(.L_x_130) ;  /* 0x0000000000280947 */ /* 0x000fea0003800000 */
[----:B------:R-:W-:Y:S02]  /*73e0*/  UIADD3 UR4, UPT, UPT, UR48, 0x400, URZ ;  /* 0x0000040030047890 */ /* 0x000fe4000fffe0ff */
[----:B------:R-:W-:Y:S01]  /*73f0*/  UIADD3 UR6, UP0, UPT, UR52, 0x680, URZ ;  /* 0x0000068034067890 */ /* 0x000fe2000ff1e0ff */
[----:B------:R-:W-:Y:S03]  /*7400*/  UMOV UR43, UR36 ;  /* 0x00000024002b7c82 */ /* 0x000fe60008000000 */
[----:B------:R-:W-:Y:S01]  /*7410*/  MOV R66, UR4 ;  /* 0x0000000400427c02 */ /* 0x000fe20008000f00 */
[----:B------:R-:W-:Y:S03]  /*7420*/  UIADD3.X UR7, UPT, UPT, URZ, UR53, URZ, UP0, !UPT ;  /* 0x00000035ff077290 */ /* 0x000fe600087fe4ff */
[----:B------:R-:W-:Y:S11]  /*7430*/  R2UR UR40, R66 ;  /* 0x00000000422872ca */ /* 0x000ff600000e0000 */
[----:B------:R-:W-:Y:S02]  /*7440*/  @!UPT UIADD3 URZ, UPT, UPT, URZ, URZ, URZ ;  /* 0x000000fffffff290 */ /* 0x000fe4000fffe0ff */
[----:B------:R2:W-:Y:S01]  /*7450*/  UTMASTG.3D [UR40], [UR6] ;  /* 0x00000028060073b5 */ /* 0x0005e20008010000 */
[----:B------:R0:W-:Y:S01]  /*7460*/  UTMACMDFLUSH ;  /* 0x00000000000079b7 */ /* 0x0001e20000000000 */
[----:B--2---:R-:W-:Y:S04]  /*7470*/  DEPBAR.LE SB0, 0x1 ;  /* 0x000080400000791a */ /* 0x004fe80000000000 */
.L_x_130:
[----:B------:R-:W-:Y:S05]  /*7480*/  BSYNC.RECONVERGENT B0 ;  /* 0x0000000000007941 */ /* 0x000fea0003800200 */
.L_x_129:
[----:B------:R-:W-:Y:S01]  /*7490*/  BAR.SYNC.DEFER_BLOCKING 0x1, 0x80 ;  /* 0x0042000000007b1d */ /* 0x000fe20000010000 */
[----:B------:R-:W-:Y:S01]  /*74a0*/  ISETP.NE.AND P1, PT, R76, RZ, PT ;  /* 0x000000ff4c00720c */ /* 0x000fe20003f25270 */
[----:B------:R-:W-:Y:S01]  /*74b0*/  UISETP.NE.AND UP0, UPT, UR49, URZ, UPT ;  /* 0x000000ff3100728c */ /* 0x000fe2000bf05270 */
[----:B------:R-:W-:Y:S11]  /*74c0*/  LEA R3, R39, UR48, 0x3 ;  /* 0x0000003027037c11 */ /* 0x000ff6000f8e18ff */
[----:B------:R-:W-:Y:S01]  /*74d0*/  @P1 SHF.L.U32 R2, R70, 0x1f, RZ ;  /* 0x0000001f46021819 */ /* 0x000fe200000006ff */
[----:B------:R-:W-:Y:S06]  /*74e0*/  BRA.U !UP0, `(.L_x_131) ;  /* 0x0000000108247547 */ /* 0x000fec000b800000 */
[----:B------:R-:W-:Y:S01]  /*74f0*/  IMAD.U32 R5, RZ, RZ, UR51 ;  /* 0x00000033ff057e24 */ /* 0x000fe2000f8e00ff */
[----:B------:R-:W-:Y:S01]  /*7500*/  MOV R0, UR37 ;  /* 0x0000002500007c02 */ /* 0x000fe20008000f00 */
[----:B------:R-:W-:Y:S03]  /*7510*/  UIADD3 UR51, UPT, UPT, UR51, 0x1, URZ ;  /* 0x0000000133337890 */ /* 0x000fe6000fffe0ff */
[----:B------:R-:W-:Y:S01]  /*7520*/  @P1 LEA R5, R5, UR48, 0x3 ;  /* 0x0000003005051c11 */ /* 0x000fe2000f8e18ff */
[----:B------:R-:W-:Y:S04]  /*7530*/  UISETP.NE.AND UP0, UPT, UR51, 0x4, UPT ;  /* 0x000000043300788c */ /* 0x000fe8000bf05270 */
[----:B------:R-:W-:Y:S01]  /*7540*/  @P1 VIADD R5, R5, 0x240 ;  /* 0x0000024005051836 */ /* 0x000fe20000000000 */
[----:B------:R-:W-:Y:S04]  /*7550*/  USEL UR51, UR51, URZ, UP0 ;  /* 0x000000ff33337287 */ /* 0x000fe80008000000 */
[----:B------:R-:W-:Y:S04]  /*7560*/  @P1 PRMT R0, R0, 0x654, R5 ;  /* 0x0000065400001816 */ /* 0x000fe80000000005 */
[----:B------:R2:W-:Y:S04]  /*7570*/  @P1 SYNCS.ARRIVE.TRANS64.RED.A1T0 RZ, [R0+URZ], RZ ;  /* 0x000000ff00ff19a7 */ /* 0x0005e800081004ff */
.L_x_131:
[----:B------:R-:W4:Y:S01]  /*7580*/  @P1 SYNCS.PHASECHK.TRANS64.TRYWAIT P0, [R3+URZ+0x220], R2 ;  /* 0x00022002030015a7 */ /* 0x000f2200080011ff */
[----:B------:R-:W-:Y:S01]  /*7590*/  BSSY B1, `(.L_x_132) ;  /* 0x0000013000017945 */ /* 0x000fe20003800000 */
[----:B----4-:R-:W-:Y:S03]  /*75a0*/  @P1 SEL R81, RZ, 0x1, !P0 ;  /* 0x00000001ff511807 */ /* 0x010fe60004000000 */
[----:B------:R-:W-:Y:S05]  /*75b0*/  @!P1 BRA `(.L_x_133) ;  /* 0x0000000000409947 */ /* 0x000fea0003800000 */
[----:B------:R-:W-:Y:S01]  /*75c0*/  ISETP.NE.AND P1, PT, R82, RZ, PT ;  /* 0x000000ff5200720c */ /* 0x000fe20003f25270 */
[----:B------:R-:W-:Y:S01]  /*75d0*/  BSSY B0, `(.L_x_134) ;  /* 0x0000009000007945 */ /* 0x000fe20003800000 */
[----:B------:R-:W-:Y:S11]  /*75e0*/  ISETP.NE.AND P0, PT, R81, RZ, PT ;  /* 0x000000ff5100720c */ /* 0x000ff60003f05270 */
[----:B------:R-:W-:Y:S05]  /*75f0*/  @P1 IMAD R4, R39, 0x1000, R80 ;  /* 0x0000100027041824 */ /* 0x000fea00078e0250 */
[----:B------:R-:W-:Y:S05]  /*7600*/  @P1 IADD3 R2, PT, PT, R4, UR48, RZ ;  /* 0x0000003004021c10 */ /* 0x000fea000fffe0ff */
[----:B------:R-:W-:Y:S01]  /*7610*/  @P1 IMAD.IADD R2, R71, 0x1, R2 ;  /* 0x0000000147021824 */ /* 0x000fe200078e0202 */
[----:B------:R-:W-:Y:S06]  /*7620*/  @P0 BRA `(.L_x_135) ;  /* 0x00000000000c0947 */ /* 0x000fec0003800000 */
[----:B--2---:R-:W-:Y:S04]  /*7630*/  SHF.L.U32 R0, R70, 0x1f, RZ ;  /* 0x0000001f46007819 */ /* 0x004fe800000006ff */
[----:B------:R-:W2:Y:S02]  /*7640*/  SYNCS.PHASECHK.TRANS64.TRYWAIT P0, [R3+URZ+0x220], R0 ;  /* 0x00022000030075a7 */ /* 0x000ea400080011ff */
[----:B--2---:R-:W-:Y:S05]  /*7650*/  @!P0 BRA `(.L_x_136) ;  /* 0x0000003000608947 */ /* 0x004fea0003800000 */
.L_x_135:
[----:B------:R-:W-:Y:S05]  /*7660*/  BSYNC B0 ;  /* 0x0000000000007941 */ /* 0x000fea0003800000 */
.L_x_134:
[----:B------:R-:W-:Y:S02]  /*7670*/  ISETP.NE.AND P0, PT, R82, RZ, PT ;  /* 0x000000ff5200720c */ /* 0x000fe40003f05270 */
[----:B------:R-:W-:Y:S11]  /*7680*/  IADD3 R39, PT, PT, R39, 0x1, RZ ;  /* 0x0000000127277810 */ /* 0x000ff60007ffe0ff */
[----:B------:R-:W-:Y:S05]  /*7690*/  @P0 WARPSYNC.ALL ;  /* 0x0000000000000948 */ /* 0x000fea0003800000 */
[----:B------:R4:W1:Y:S04]  /*76a0*/  @P0 LDSM.16.M88.4 R40, [R4+UR48+0x400] ;  /* 0x000400300428083b */ /* 0x0008680008000200 */
[----:B------:R4:W1:Y:S02]  /*76b0*/  @P0 LDSM.16.M88.4 R48, [R2+0x400] ;  /* 0x000400000230083b */ /* 0x0008640000000200 */
.L_x_133:
[----:B------:R-:W-:Y:S05]  /*76c0*/  BSYNC B1 ;  /* 0x0000000000017941 */ /* 0x000fea0003800000 */
.L_x_132:
[----:B--2---:R-:W-:Y:S05]  /*76d0*/  VIADD R0, R34, 0x20 ;  /* 0x0000002022007836 */ /* 0x004fea0000000000 */
[----:B------:R-:W-:Y:S04]  /*76e0*/  SHF.R.U32.HI R0, RZ, 0x15, R0 ;  /* 0x00000015ff007819 */ /* 0x000fe80000011600 */
[----:B------:R-:W-:Y:S11]  /*76f0*/  LOP3.LUT P0, RZ, R0, 0x3, R65, 0x48, !PT ;  /* 0x0000000300ff7812 */ /* 0x000ff60007804841 */
[----:B------:R-:W-:Y:S02]  /*7700*/  @!UPT UIADD3 URZ, UPT, UPT, URZ, URZ, URZ ;  /* 0x000000fffffff290 */ /* 0x000fe4000fffe0ff */
[----:B------:R-:W-:Y:S05]  /*7710*/  @!P0 BRA `(.L_x_137) ;  /* 0x0000000000408947 */ /* 0x000fea0003800000 */
[----:B------:R-:W2:Y:S01]  /*7720*/  LDCU.64 UR8, c[0x4][0x70] ;  /* 0x01000e00ff0877ac */ /* 0x000ea20008000a00 */
[----:B------:R-:W-:Y:S01]  /*7730*/  MOV R3, 0x0 ;  /* 0x0000000000037802 */ /* 0x000fe20000000f00 */
[----:B------:R-:W-:Y:S02]  /*7740*/  HFMA2 R12, -RZ, RZ, 0, 5.9604644775390625e-08 ;  /* 0x00000001ff0c7431 */ /* 0x000fe400000001ff */
[----:B------:R-:W-:Y:S02]  /*7750*/  IMAD.MOV.U32 R8, RZ, RZ, 0x192 ;  /* 0x00000192ff087424 */ /* 0x000fe400078e00ff */
[----:B------:R-:W-:Y:S01]  /*7760*/  IMAD.MOV.U32 R13, RZ, RZ, RZ ;  /* 0x000000ffff0d7224 */ /* 0x000fe200078e00ff */
[----:B------:R-:W5:Y:S01]  /*7770*/  LDCU.64 UR6, c[0x4][0x78] ;  /* 0x01000f00ff0677ac */ /* 0x000f620008000a00 */
[----:B----4-:R-:W4:Y:S01]  /*7780*/  LDC.64 R2, c[0x4][R3] ;  /* 0x0100000003027b82 */ /* 0x010f220000000a00 */
[----:B------:R-:W3:Y:S01]  /*7790*/  LDCU.64 UR4, c[0x4][0x10] ;  /* 0x01000200ff0477ac */ /* 0x000ee20008000a00 */
[----:B--2---:R-:W-:Y:S01]  /*77a0*/  MOV R5, UR9 ;  /* 0x0000000900057c02 */ /* 0x004fe20008000f00 */
[----:B------:R-:W-:Y:S01]  /*77b0*/  IMAD.U32 R4, RZ, RZ, UR8 ;  /* 0x00000008ff047e24 */ /* 0x000fe2000f8e00ff */
[----:B-----5:R-:W-:Y:S01]  /*77c0*/  MOV R7, UR7 ;  /* 0x0000000700077c02 */ /* 0x020fe20008000f00 */
[----:B------:R-:W-:Y:S01]  /*77d0*/  IMAD.U32 R6, RZ, RZ, UR6 ;  /* 0x00000006ff067e24 */ /* 0x000fe2000f8e00ff */
[----:B---3--:R-:W-:Y:S01]  /*77e0*/  MOV R11, UR5 ;  /* 0x00000005000b7c02 */ /* 0x008fe20008000f00 */
[----:B------:R-:W-:Y:S02]  /*77f0*/  IMAD.U32 R10, RZ, RZ, UR4 ;  /* 0x00000004ff0a7e24 */ /* 0x000fe4000f8e00ff */
[----:B------:R-:W-:Y:S07]  /*7800*/  LEPC R20, `(.L_x_137) ;  /* 0x000000001014794e */ /* 0x000fee0000000000 */
[----:B-1--4-:R-:W-:Y:S05]  /*7810*/  CALL.ABS.NOINC R2 ;  /* 0x0000000002007343 */ /* 0x012fea0003c00000 */
.L_x_137:
[----:B-1----:R-:W-:Y:S01]  /*7820*/  SHF.L.U32 R20, R40, 0x10, RZ ;  /* 0x0000001028147819 */ /* 0x002fe200000006ff */
[----:B------:R-:W-:Y:S05]  /*7830*/  WARPSYNC.ALL ;  /* 0x0000000000007948 */ /* 0x000fea0003800000 */
[----:B------:R-:W-:Y:S01]  /*7840*/  R2UR UR4, R34 ;  /* 0x00000000220472ca */ /* 0x000fe200000e0000 */
[----:B------:R-:W-:Y:S01]  /*7850*/  BSSY.RECONVERGENT B0, `(.L_x_138) ;  /* 0x0000055000007945 */ /* 0x000fe20003800200 */
[----:B------:R-:W-:Y:S02]  /*7860*/  LOP3.LUT R21, R40, 0xffff0000, RZ, 0xc0, !PT ;  /* 0xffff000028157812 */ /* 0x000fe400078ec0ff */
[----:B------:R-:W-:Y:S02]  /*7870*/  LOP3.LUT R36, R41, 0xffff0000, RZ, 0xc0, !PT ;  /* 0xffff000029247812 */ /* 0x000fe400078ec0ff */
[----:B------:R-:W-:Y:S02]  /*7880*/  SHF.L.U32 R37, R48, 0x10, RZ ;  /* 0x0000001030257819 */ /* 0x000fe400000006ff */
[----:B------:R-:W-:Y:S02]  /*7890*/  ISETP.NE.AND P6, PT, R76, RZ, PT ;  /* 0x000000ff4c00720c */ /* 0x000fe40003fc5270 */
[----:B------:R-:W-:Y:S02]  /*78a0*/  ISETP.NE.AND P0, PT, R72, RZ, PT ;  /* 0x000000ff4800720c */ /* 0x000fe40003f05270 */
[----:B------:R-:W-:Y:S01]  /*78b0*/  MOV R38, UR51 ;  /* 0x0000003300267c02 */ /* 0x000fe20008000f00 */
[----:B----4-:R-:W1:Y:S01]  /*78c0*/  LDTM.16dp256bit.x4 R4, tmem[UR4+0x20] ;  /* 0x00002004000479ee */ /* 0x010e620008120000 */
[----:B------:R-:W-:Y:S07]  /*78d0*/  MOV R83, UR37 ;  /* 0x0000002500537c02 */ /* 0x000fee0008000f00 */
[----:B------:R-:W-:Y:S02]  /*78e0*/  @P6 LEA R38, R38, UR48, 0x3 ;  /* 0x0000003026266c11 */ /* 0x000fe4000f8e18ff */
[----:B------:R-:W-:Y:S02]  /*78f0*/  @P6 SHF.L.U32 R88, R70, 0x1f, RZ ;  /* 0x0000001f46586819 */ /* 0x000fe400000006ff */
[----:B------:R-:W-:Y:S04]  /*7900*/  @P6 IADD3 R38, PT, PT, R38, 0x240, RZ ;  /* 0x0000024026266810 */ /* 0x000fe80007ffe0ff */
[----:B------:R-:W-:Y:S02]  /*7910*/  @P6 PRMT R38, R83, 0x654, R38 ;  /* 0x0000065453266816 */ /* 0x000fe40000000026 */
[----:B------:R-:W-:Y:S01]  /*7920*/  LEA R83, R39, UR48, 0x3 ;  /* 0x0000003027537c11 */ /* 0x000fe2000f8e18ff */
[C---:B-1----:R-:W-:Y:S01]  /*7930*/  FMUL R0, R33.reuse, R4 ;  /* 0x0000000421007220 */ /* 0x042fe20000400000 */
[C---:B------:R-:W-:Y:S01]  /*7940*/  FMUL R2, R33.reuse, R5 ;  /* 0x0000000521027220 */ /* 0x040fe20000400000 */
[C---:B------:R-:W-:Y:S01]  /*7950*/  FMUL R3, R33.reuse, R6 ;  /* 0x0000000621037220 */ /* 0x040fe20000400000 */
[----:B------:R-:W-:Y:S01]  /*7960*/  FMUL R7, R33, R7 ;  /* 0x0000000721077220 */ /* 0x000fe20000400000 */
[----:B------:R-:W-:Y:S01]  /*7970*/  FFMA R0, R35, R20, R0 ;  /* 0x0000001423007223 */ /* 0x000fe20000000000 */
[----:B------:R-:W-:Y:S01]  /*7980*/  SHF.L.U32 R20, R41, 0x10, RZ ;  /* 0x0000001029147819 */ /* 0x000fe200000006ff */
[----:B------:R-:W-:Y:S01]  /*7990*/  FFMA R2, R35, R21, R2 ;  /* 0x0000001523027223 */ /* 0x000fe20000000002 */
[----:B------:R-:W-:Y:S01]  /*79a0*/  SHF.L.U32 R21, R43, 0x10, RZ ;  /* 0x000000102b157819 */ /* 0x000fe200000006ff */
[C---:B------:R-:W-:Y:S01]  /*79b0*/  FMUL R4, R33.reuse, R8 ;  /* 0x0000000821047220 */ /* 0x040fe20000400000 */
[----:B------:R-:W-:Y:S01]  /*79c0*/  FMUL R5, R33, R9 ;  /* 0x0000000921057220 */ /* 0x000fe20000400000 */
[C---:B------:R-:W-:Y:S01]  /*79d0*/  FFMA R3, R35.reuse, R20, R3 ;  /* 0x0000001423037223 */ /* 0x040fe20000000003 */
[----:B------:R-:W-:Y:S01]  /*79e0*/  SHF.L.U32 R20, R42, 0x10, RZ ;  /* 0x000000102a147819 */ /* 0x000fe200000006ff */
[----:B------:R-:W-:Y:S01]  /*79f0*/  FFMA R7, R35, R36, R7 ;  /* 0x0000002423077223 */ /* 0x000fe20000000007 */
[----:B------:R-:W-:Y:S01]  /*7a00*/  LOP3.LUT R36, R43, 0xffff0000, RZ, 0xc0, !PT ;  /* 0xffff00002b247812 */ /* 0x000fe200078ec0ff */
[----:B------:R-:W-:Y:S01]  /*7a10*/  FMUL R6, R33, R10 ;  /* 0x0000000a21067220 */ /* 0x000fe20000400000 */
[----:B------:R-:W-:Y:S01]  /*7a20*/  F2FP.BF16.F32.PACK_AB R44, R2, R0 ;  /* 0x00000000022c723e */ /* 0x000fe200000010ff */
[----:B------:R-:W-:Y:S01]  /*7a30*/  FFMA R4, R35, R20, R4 ;  /* 0x0000001423047223 */ /* 0x000fe20000000004 */
[----:B------:R-:W-:Y:S01]  /*7a40*/  LOP3.LUT R20, R42, 0xffff0000, RZ, 0xc0, !PT ;  /* 0xffff00002a147812 */ /* 0x000fe200078ec0ff */
[----:B------:R-:W-:Y:S01]  /*7a50*/  FMUL R11, R33, R11 ;  /* 0x0000000b210b7220 */ /* 0x000fe20000400000 */
[----:B------:R-:W-:Y:S01]  /*7a60*/  F2FP.BF16.F32.PACK_AB R45, R7, R3 ;  /* 0x00000003072d723e */ /* 0x000fe200000010ff */
[C---:B------:R-:W-:Y:S01]  /*7a70*/  FMUL R8, R33.reuse, R12 ;  /* 0x0000000c21087220 */ /* 0x040fe20000400000 */
[----:B------:R-:W-:Y:S01]  /*7a80*/  FMUL R9, R33, R13 ;  /* 0x0000000d21097220 */ /* 0x000fe20000400000 */
[C---:B------:R-:W-:Y:S01]  /*7a90*/  FFMA R5, R35.reuse, R20, R5 ;  /* 0x0000001423057223 */ /* 0x040fe20000000005 */
[----:B------:R-:W-:Y:S01]  /*7aa0*/  LOP3.LUT R20, R48, 0xffff0000, RZ, 0xc0, !PT ;  /* 0xffff000030147812 */ /* 0x000fe200078ec0ff */
[----:B------:R-:W-:Y:S01]  /*7ab0*/  FFMA R6, R35, R21, R6 ;  /* 0x0000001523067223 */ /* 0x000fe20000000006 */
[----:B------:R-:W-:Y:S01]  /*7ac0*/  SHF.L.U32 R21, R49, 0x10, RZ ;  /* 0x0000001031157819 */ /* 0x000fe200000006ff */
[----:B------:R-:W-:Y:S01]  /*7ad0*/  FFMA R11, R35, R36, R11 ;  /* 0x00000024230b7223 */ /* 0x000fe2000000000b */
[----:B------:R-:W-:Y:S01]  /*7ae0*/  LOP3.LUT R36, R51, 0xffff0000, RZ, 0xc0, !PT ;  /* 0xffff000033247812 */ /* 0x000fe200078ec0ff */
[C---:B------:R-:W-:Y:S01]  /*7af0*/  FFMA R8, R35.reuse, R37, R8 ;  /* 0x0000002523087223 */ /* 0x040fe20000000008 */
[----:B------:R-:W-:Y:S01]  /*7b00*/  FFMA R9, R35, R20, R9 ;  /* 0x0000001423097223 */ /* 0x000fe20000000009 */
[----:B------:R-:W-:Y:S01]  /*7b10*/  FMUL R10, R33, R14 ;  /* 0x0000000e210a7220 */ /* 0x000fe20000400000 */
[----:B------:R-:W-:Y:S01]  /*7b20*/  LOP3.LUT R20, R49, 0xffff0000, RZ, 0xc0, !PT ;  /* 0xffff000031147812 */ /* 0x000fe200078ec0ff */
[C---:B------:R-:W-:Y:S01]  /*7b30*/  FMUL R15, R33.reuse, R15 ;  /* 0x0000000f210f7220 */ /* 0x040fe20000400000 */
[----:B------:R-:W-:Y:S01]  /*7b40*/  FMUL R12, R33, R16 ;  /* 0x00000010210c7220 */ /* 0x000fe20000400000 */
[C---:B------:R-:W-:Y:S01]  /*7b50*/  FFMA R10, R35.reuse, R21, R10 ;  /* 0x00000015230a7223 */ /* 0x040fe2000000000a */
[C---:B------:R-:W-:Y:S01]  /*7b60*/  SHF.L.U32 R21, R50.reuse, 0x10, RZ ;  /* 0x0000001032157819 */ /* 0x040fe200000006ff */
[----:B------:R-:W-:Y:S01]  /*7b70*/  FFMA R15, R35, R20, R15 ;  /* 0x00000014230f7223 */ /* 0x000fe2000000000f */
[----:B------:R-:W-:Y:S01]  /*7b80*/  LOP3.LUT R20, R50, 0xffff0000, RZ, 0xc0, !PT ;  /* 0xffff000032147812 */ /* 0x000fe200078ec0ff */
[----:B------:R-:W-:Y:S01]  /*7b90*/  FMUL R13, R33, R17 ;  /* 0x00000011210d7220 */ /* 0x000fe20000400000 */
[----:B------:R-:W-:Y:S01]  /*7ba0*/  SHF.L.U32 R37, R51, 0x10, RZ ;  /* 0x0000001033257819 */ /* 0x000fe200000006ff */
[C---:B------:R-:W-:Y:S01]  /*7bb0*/  FMUL R14, R33.reuse, R18 ;  /* 0x00000012210e7220 */ /* 0x040fe20000400000 */
        /* <DEDUP_REMOVED lines=21> */
[----:B------:R-:W-:Y:S02]  /*7d10*/  UIADD3 UR8, UP0, UPT, UR52, 0x680, URZ ;  /* 0x0000068034087890 */ /* 0x000fe4000ff1e0ff */
[----:B------:R-:W-:Y:S02]  /*7d20*/  UIADD3 UR5, UPT, UPT, UR41, 0x20, URZ ;  /* 0x0000002029057890 */ /* 0x000fe4000fffe0ff */
[----:B------:R-:W-:Y:S02]  /*7d30*/  UIADD3 UR4, UPT, UPT, UR48, 0x1400, URZ ;  /* 0x0000140030047890 */ /* 0x000fe4000fffe0ff */
[----:B------:R-:W-:Y:S01]  /*7d40*/  UIADD3.X UR9, UPT, UPT, URZ, UR53, URZ, UP0, !UPT ;  /* 0x00000035ff097290 */ /* 0x000fe200087fe4ff */
[----:B------:R-:W-:Y:S01]  /*7d50*/  UMOV UR6, UR42 ;  /* 0x0000002a00067c82 */ /* 0x000fe20008000000 */
[----:B------:R-:W-:Y:S07]  /*7d60*/  UMOV UR7, UR36 ;  /* 0x0000002400077c82 */ /* 0x000fee0008000000 */
[----:B------:R2:W-:Y:S01]  /*7d70*/  UTMASTG.3D [UR4], [UR8] ;  /* 0x00000004080073b5 */ /* 0x0005e20008010000 */
[----:B------:R0:W-:Y:S01]  /*7d80*/  UTMACMDFLUSH ;  /* 0x00000000000079b7 */ /* 0x0001e20000000000 */
[----:B--2---:R-:W-:Y:S04]  /*7d90*/  DEPBAR.LE SB0, 0x1 ;  /* 0x000080400000791a */ /* 0x004fe80000000000 */
.L_x_139:
[----:B------:R-:W-:Y:S05]  /*7da0*/  BSYNC.RECONVERGENT B0 ;  /* 0x0000000000007941 */ /* 0x000fea0003800200 */
.L_x_138:
[----:B------:R-:W-:Y:S01]  /*7db0*/  BAR.SYNC.DEFER_BLOCKING 0x1, 0x80 ;  /* 0x0042000000007b1d */ /* 0x000fe20000010000 */
[----:B------:R-:W-:Y:S04]  /*7dc0*/  UIADD3 UR40, UPT, UPT, UR51, 0x1, URZ ;  /* 0x0000000133287890 */ /* 0x000fe8000fffe0ff */
[----:B------:R-:W-:Y:S04]  /*7dd0*/  UISETP.NE.AND UP0, UPT, UR40, 0x4, UPT ;  /* 0x000000042800788c */ /* 0x000fe8000bf05270 */
[----:B------:R-:W-:Y:S01]  /*7de0*/  USEL UR40, UR40, URZ, UP0 ;  /* 0x000000ff28287287 */ /* 0x000fe20008000000 */
[----:B------:R2:W-:Y:S01]  /*7df0*/  @P6 SYNCS.ARRIVE.TRANS64.RED.A1T0 RZ, [R38+URZ], RZ ;  /* 0x000000ff26ff69a7 */ /* 0x0005e200081004ff */
[----:B------:R-:W-:Y:S01]  /*7e00*/  BSSY B1, `(.L_x_140) ;  /* 0x0000014000017945 */ /* 0x000fe20003800000 */
[----:B------:R-:W4:Y:S02]  /*7e10*/  @P6 SYNCS.PHASECHK.TRANS64.TRYWAIT P0, [R83+URZ+0x220], R88 ;  /* 0x00022058530065a7 */ /* 0x000f2400080011ff */
[----:B----4-:R-:W-:Y:S01]  /*7e20*/  @P6 SEL R81, RZ, 0x1, !P0 ;  /* 0x00000001ff516807 */ /* 0x010fe20004000000 */
[----:B--2---:R-:W-:Y:S06]  /*7e30*/  @!P6 BRA `(.L_x_141) ;  /* 0x000000000040e947 */ /* 0x004fec0003800000 */
[----:B------:R-:W-:Y:S01]  /*7e40*/  ISETP.NE.AND P1, PT, R82, RZ, PT ;  /* 0x000000ff5200720c */ /* 0x000fe20003f25270 */
[----:B------:R-:W-:Y:S01]  /*7e50*/  BSSY B0, `(.L_x_142) ;  /* 0x0000009000007945 */ /* 0x000fe20003800000 */
[----:B------:R-:W-:Y:S11]  /*7e60*/  ISETP.NE.AND P0, PT, R81, RZ, PT ;  /* 0x000000ff5100720c */ /* 0x000ff60003f05270 */
[----:B------:R-:W-:Y:S05]  /*7e70*/  @P1 IMAD R2, R39, 0x1000, R80 ;  /* 0x0000100027021824 */ /* 0x000fea00078e0250 */
[----:B------:R-:W-:Y:S05]  /*7e80*/  @P1 IADD3 R0, PT, PT, R2, UR48, RZ ;  /* 0x0000003002001c10 */ /* 0x000fea000fffe0ff */
[----:B------:R-:W-:Y:S01]  /*7e90*/  @P1 IMAD.IADD R0, R71, 0x1, R0 ;  /* 0x0000000147001824 */ /* 0x000fe200078e0200 */
[----:B------:R-:W-:Y:S06]  /*7ea0*/  @P0 BRA `(.L_x_143) ;  /* 0x00000000000c0947 */ /* 0x000fec0003800000 */
[----:B------:R-:W-:Y:S04]  /*7eb0*/  SHF.L.U32 R4, R70, 0x1f, RZ ;  /* 0x0000001f46047819 */ /* 0x000fe800000006ff */
[----:B------:R-:W2:Y:S02]  /*7ec0*/  SYNCS.PHASECHK.TRANS64.TRYWAIT P0, [R83+URZ+0x220], R4 ;  /* 0x00022004530075a7 */ /* 0x000ea400080011ff */
[----:B--2---:R-:W-:Y:S05]  /*7ed0*/  @!P0 BRA `(.L_x_144) ;  /* 0x0000002800548947 */ /* 0x004fea0003800000 */
.L_x_143:
[----:B------:R-:W-:Y:S05]  /*7ee0*/  BSYNC B0 ;  /* 0x0000000000007941 */ /* 0x000fea0003800000 */
.L_x_142:
[----:B------:R-:W-:Y:S02]  /*7ef0*/  ISETP.NE.AND P0, PT, R82, RZ, PT ;  /* 0x000000ff5200720c */ /* 0x000fe40003f05270 */
[----:B------:R-:W-:Y:S11]  /*7f00*/  IADD3 R39, PT, PT, R39, 0x1, RZ ;  /* 0x0000000127277810 */ /* 0x000ff60007ffe0ff */
[----:B------:R-:W-:Y:S05]  /*7f10*/  @P0 WARPSYNC.ALL ;  /* 0x0000000000000948 */ /* 0x000fea0003800000 */
[----:B------:R4:W1:Y:S04]  /*7f20*/  @P0 LDSM.16.M88.4 R40, [R2+UR48+0x400] ;  /* 0x000400300228083b */ /* 0x0008680008000200 */
[----:B------:R4:W1:Y:S02]  /*7f30*/  @P0 LDSM.16.M88.4 R48, [R0+0x400] ;  /* 0x000400000030083b */ /* 0x0008640000000200 */
.L_x_141:
[----:B------:R-:W-:Y:S05]  /*7f40*/  BSYNC B1 ;  /* 0x0000000000017941 */ /* 0x000fea0003800000 */
.L_x_140:
[----:B----4-:R-:W-:Y:S05]  /*7f50*/  VIADD R0, R34, 0x40 ;  /* 0x0000004022007836 */ /* 0x010fea0000000000 */
[----:B------:R-:W-:Y:S04]  /*7f60*/  SHF.R.U32.HI R0, RZ, 0x15, R0 ;  /* 0x00000015ff007819 */ /* 0x000fe80000011600 */
[----:B------:R-:W-:Y:S11]  /*7f70*/  LOP3.LUT P0, RZ, R0, 0x3, R65, 0x48, !PT ;  /* 0x0000000300ff7812 */ /* 0x000ff60007804841 */
[----:B------:R-:W-:Y:S02]  /*7f80*/  @!UPT UIADD3 URZ, UPT, UPT, URZ, URZ, URZ ;  /* 0x000000fffffff290 */ /* 0x000fe4000fffe0ff */
        /* <DEDUP_REMOVED lines=8> */
[----:B------:R-:W3:Y:S01]  /*8010*/  LDCU.64 UR4, c[0x4][0x10] ;  /* 0x01000200ff0477ac */ /* 0x000ee20008000a00 */
[----:B----4-:R-:W-:Y:S01]  /*8020*/  MOV R5, UR9 ;  /* 0x0000000900057c02 */ /* 0x010fe20008000f00 */
[----:B--2---:R-:W-:Y:S01]  /*8030*/  IMAD.U32 R4, RZ, RZ, UR8 ;  /* 0x00000008ff047e24 */ /* 0x004fe2000f8e00ff */
[----:B-----5:R-:W-:Y:S01]  /*8040*/  MOV R7, UR7 ;  /* 0x0000000700077c02 */ /* 0x020fe20008000f00 */
[----:B------:R-:W-:Y:S01]  /*8050*/  IMAD.U32 R6, RZ, RZ, UR6 ;  /* 0x00000006ff067e24 */ /* 0x000fe2000f8e00ff */
[----:B---3--:R-:W-:Y:S01]  /*8060*/  MOV R11, UR5 ;  /* 0x00000005000b7c02 */ /* 0x008fe20008000f00 */
[----:B------:R-:W-:Y:S02]  /*8070*/  IMAD.U32 R10, RZ, RZ, UR4 ;  /* 0x00000004ff0a7e24 */ /* 0x000fe4000f8e00ff */
[----:B------:R-:W-:Y:S07]  /*8080*/  LEPC R20, `(.L_x_145) ;  /* 0x000000001014794e */ /* 0x000fee0000000000 */
[----:B-1----:R-:W-:Y:S05]  /*8090*/  CALL.ABS.NOINC R2 ;  /* 0x0000000002007343 */ /* 0x002fea0003c00000 */
.L_x_145:
        /* <DEDUP_REMOVED lines=10> */
[----:B--2---:R-:W1:Y:S01]  /*8140*/  LDTM.16dp256bit.x4 R4, tmem[UR4+0x40] ;  /* 0x00004004000479ee */ /* 0x004e620008120000 */
[----:B------:R-:W-:Y:S02]  /*8150*/  MOV R83, UR37 ;  /* 0x0000002500537c02 */ /* 0x000fe40008000f00 */
[----:B------:R-:W-:Y:S05]  /*8160*/  LEA R88, R39, UR48, 0x3 ;  /* 0x0000003027587c11 */ /* 0x000fea000f8e18ff */
[----:B------:R-:W-:Y:S04]  /*8170*/  @P6 LEA R38, R38, UR48, 0x3 ;  /* 0x0000003026266c11 */ /* 0x000fe8000f8e18ff */
[----:B------:R-:W-:Y:S04]  /*8180*/  @P6 IADD3 R38, PT, PT, R38, 0x240, RZ ;  /* 0x0000024026266810 */ /* 0x000fe80007ffe0ff */
[----:B------:R-:W-:Y:S02]  /*8190*/  @P6 PRMT R38, R83, 0x654, R38 ;  /* 0x0000065453266816 */ /* 0x000fe40000000026 */
[----:B------:R-:W-:Y:S01]  /*81a0*/  @P6 SHF.L.U32 R83, R70, 0x1f, RZ ;  /* 0x0000001f46536819 */ /* 0x000fe200000006ff */
        /* <DEDUP_REMOVED lines=71> */
.L_x_147:
[----:B------:R-:W-:Y:S05]  /*8620*/  BSYNC.RECONVERGENT B0 ;  /* 0x0000000000007941 */ /* 0x000fea0003800200 */
.L_x_146:
        /* <DEDUP_REMOVED lines=19> */
.L_x_151:
[----:B------:R-:W-:Y:S05]  /*8760*/  BSYNC B0 ;  /* 0x0000000000007941 */ /* 0x000fea0003800000 */
.L_x_150:
[----:B------:R-:W-:Y:S11]  /*8770*/  ISETP.NE.AND P0, PT, R82, RZ, PT ;  /* 0x000000ff5200720c */ /* 0x000ff60003f05270 */
[----:B------:R-:W-:Y:S02]  /*8780*/  @!UPT UIADD3 URZ, UPT, UPT, URZ, URZ, URZ ;  /* 0x000000fffffff290 */ /* 0x000fe4000fffe0ff */
[----:B------:R-:W-:Y:S05]  /*8790*/  @P0 WARPSYNC.ALL ;  /* 0x0000000000000948 */ /* 0x000fea0003800000 */
[----:B------:R4:W1:Y:S04]  /*87a0*/  @P0 LDSM.16.M88.4 R40, [R39+UR48+0x400] ;  /* 0x000400302728083b */ /* 0x0008680008000200 */
[----:B------:R4:W1:Y:S02]  /*87b0*/  @P0 LDSM.16.M88.4 R48, [R0+0x400] ;  /* 0x000400000030083b */ /* 0x0008640000000200 */
.L_x_149:
[----:B------:R-:W-:Y:S05]  /*87c0*/  BSYNC B1 ;  /* 0x0000000000017941 */ /* 0x000fea0003800000 */
.L_x_148:
[----:B----4-:R-:W-:Y:S05]  /*87d0*/  VIADD R0, R34, 0x60 ;  /* 0x0000006022007836 */ /* 0x010fea0000000000 */
[----:B------:R-:W-:Y:S04]  /*87e0*/  SHF.R.U32.HI R0, RZ, 0x15, R0 ;  /* 0x00000015ff007819 */ /* 0x000fe80000011600 */
[----:B------:R-:W-:Y:S11]  /*87f0*/  LOP3.LUT P0, RZ, R0, 0x3, R65, 0x48, !PT ;  /* 0x0000000300ff7812 */ /* 0x000ff60007804841 */
[----:B------:R-:W-:Y:S02]  /*8800*/  @!UPT UIADD3 URZ, UPT, UPT, URZ, URZ, URZ ;  /* 0x000000fffffff290 */ /* 0x000fe4000fffe0ff */
[----:B------:R-:W-:Y:S05]  /*8810*/  @!P0 BRA `(.L_x_153) ;  /* 0x0000000000408947 */ /* 0x000fea0003800000 */
[----:B------:R-:W4:Y:S01]  /*8820*/  LDCU.64 UR8, c[0x4][0x70] ;  /* 0x01000e00ff0877ac */ /* 0x000f220008000a00 */
[----:B--2---:R-:W-:Y:S01]  /*8830*/  MOV R3, 0x0 ;  /* 0x0000000000037802 */ /* 0x004fe20000000f00 */
[----:B------:R-:W-:Y:S02]  /*8840*/  HFMA2 R12, -RZ, RZ, 0, 5.9604644775390625e-08 ;  /* 0x00000001ff0c7431 */ /* 0x000fe400000001ff */
[----:B------:R-:W-:Y:S02]  /*8850*/  IMAD.MOV.U32 R8, RZ, RZ, 0x192 ;  /* 0x00000192ff087424 */ /* 0x000fe400078e00ff */
[----:B------:R-:W-:Y:S01]  /*8860*/  IMAD.MOV.U32 R13, RZ, RZ, RZ ;  /* 0x000000ffff0d7224 */ /* 0x000fe200078e00ff */
[----:B------:R-:W2:Y:S01]  /*8870*/  LDCU.64 UR6, c[0x4][0x78] ;  /* 0x01000f00ff0677ac */ /* 0x000ea20008000a00 */
[----:B------:R-:W1:Y:S01]  /*8880*/  LDC.64 R2, c[0x4][R3] ;  /* 0x0100000003027b82 */ /* 0x000e620000000a00 */
[----:B------:R-:W5:Y:S01]  /*8890*/  LDCU.64 UR4, c[0x4][0x10] ;  /* 0x01000200ff0477ac */ /* 0x000f620008000a00 */
[----:B----4-:R-:W-:Y:S01]  /*88a0*/  MOV R5, UR9 ;  /* 0x0000000900057c02 */ /* 0x010fe20008000f00 */
[----:B------:R-:W-:Y:S01]  /*88b0*/  IMAD.U32 R4, RZ, RZ, UR8 ;  /* 0x00000008ff047e24 */ /* 0x000fe2000f8e00ff */
[----:B--2---:R-:W-:Y:S01]  /*88c0*/  MOV R7, UR7 ;  /* 0x0000000700077c02 */ /* 0x004fe20008000f00 */
[----:B------:R-:W-:Y:S01]  /*88d0*/  IMAD.U32 R6, RZ, RZ, UR6 ;  /* 0x00000006ff067e24 */ /* 0x000fe2000f8e00ff */
[----:B-----5:R-:W-:Y:S01]  /*88e0*/  MOV R11, UR5 ;  /* 0x00000005000b7c02 */ /* 0x020fe20008000f00 */
[----:B------:R-:W-:Y:S02]  /*88f0*/  IMAD.U32 R10, RZ, RZ, UR4 ;  /* 0x00000004ff0a7e24 */ /* 0x000fe4000f8e00ff */
[----:B------:R-:W-:Y:S07]  /*8900*/  LEPC R20, `(.L_x_153) ;  /* 0x000000001014794e */ /* 0x000fee0000000000 */
[----:B-1-3--:R-:W-:Y:S05]  /*8910*/  CALL.ABS.NOINC R2 ;  /* 0x0000000002007343 */ /* 0x00afea0003c00000 */
.L_x_153:
[----:B------:R-:W-:Y:S01]  /*8920*/  ISETP.NE.AND P0, PT, R72, RZ, PT ;  /* 0x000000ff4800720c */ /* 0x000fe20003f05270 */
[----:B------:R-:W-:Y:S05]  /*8930*/  WARPSYNC.ALL ;  /* 0x0000000000007948 */ /* 0x000fea0003800000 */
[----:B------:R-:W-:Y:S01]  /*8940*/  R2UR UR4, R34 ;  /* 0x00000000220472ca */ /* 0x000fe200000e0000 */
[----:B------:R-:W-:Y:S01]  /*8950*/  BSSY.RECONVERGENT B0, `(.L_x_154) ;  /* 0x0000052000007945 */ /* 0x000fe20003800200 */
[----:B------:R-:W-:Y:S02]  /*8960*/  R2UR UR5, R79 ;  /* 0x000000004f0572ca */ /* 0x000fe400000e0000 */
[C---:B-1----:R-:W-:Y:S02]  /*8970*/  SHF.L.U32 R20, R40.reuse, 0x10, RZ ;  /* 0x0000001028147819 */ /* 0x042fe400000006ff */
[----:B------:R-:W-:Y:S02]  /*8980*/  LOP3.LUT R36, R40, 0xffff0000, RZ, 0xc0, !PT ;  /* 0xffff000028247812 */ /* 0x000fe400078ec0ff */
[C---:B------:R-:W-:Y:S02]  /*8990*/  SHF.L.U32 R21, R41.reuse, 0x10, RZ ;  /* 0x0000001029157819 */ /* 0x040fe400000006ff */
[----:B------:R-:W-:Y:S02]  /*89a0*/  LOP3.LUT R38, R41, 0xffff0000, RZ, 0xc0, !PT ;  /* 0xffff000029267812 */ /* 0x000fe400078ec0ff */
[C---:B------:R-:W-:Y:S01]  /*89b0*/  SHF.L.U32 R37, R42.reuse, 0x10, RZ ;  /* 0x000000102a257819 */ /* 0x040fe200000006ff */
[----:B------:R-:W1:Y:S01]  /*89c0*/  LDTM.16dp256bit.x4 R4, tmem[UR4+0x60] ;  /* 0x00006004000479ee */ /* 0x000e620008120000 */
[----:B------:R-:W-:Y:S01]  /*89d0*/  LOP3.LUT R40, R42, 0xffff0000, RZ, 0xc0, !PT ;  /* 0xffff00002a287812 */ /* 0x000fe200078ec0ff */
[----:B------:R-:W-:Y:S01]  /*89e0*/  NOP ;  /* 0x0000000000007918 */ /* 0x000fe20000000000 */
[C---:B------:R-:W-:Y:S01]  /*89f0*/  SHF.L.U32 R39, R43.reuse, 0x10, RZ ;  /* 0x000000102b277819 */ /* 0x040fe200000006ff */
[----:B------:R-:W-:Y:S01]  /*8a00*/  UIADD3 UR5, UPT, UPT, UR5, 0x2b0, URZ ;  /* 0x000002b005057890 */ /* 0x000fe2000fffe0ff */
[----:B------:R-:W-:Y:S02]  /*8a10*/  LOP3.LUT R41, R43, 0xffff0000, RZ, 0xc0, !PT ;  /* 0xffff00002b297812 */ /* 0x000fe400078ec0ff */
[C---:B------:R-:W-:Y:S01]  /*8a20*/  SHF.L.U32 R42, R48.reuse, 0x10, RZ ;  /* 0x00000010302a7819 */ /* 0x040fe200000006ff */
[----:B------:R-:W-:Y:S01]  /*8a30*/  UPRMT UR5, UR37, 0x654, UR5 ;  /* 0x0000065425057896 */ /* 0x000fe20008000005 */
[----:B------:R-:W-:Y:S02]  /*8a40*/  LOP3.LUT R43, R48, 0xffff0000, RZ, 0xc0, !PT ;  /* 0xffff0000302b7812 */ /* 0x000fe400078ec0ff */
[C---:B------:R-:W-:Y:S02]  /*8a50*/  SHF.L.U32 R44, R49.reuse, 0x10, RZ ;  /* 0x00000010312c7819 */ /* 0x040fe400000006ff */
[----:B------:R-:W-:Y:S02]  /*8a60*/  LOP3.LUT R46, R49, 0xffff0000, RZ, 0xc0, !PT ;  /* 0xffff0000312e7812 */ /* 0x000fe400078ec0ff */
[C---:B------:R-:W-:Y:S02]  /*8a70*/  SHF.L.U32 R45, R50.reuse, 0x10, RZ ;  /* 0x00000010322d7819 */ /* 0x040fe400000006ff */
[----:B-1----:R-:W-:Y:S01]  /*8a80*/  SYNCS.ARRIVE.TRANS64.RED.A1T0 RZ, [UR5], RZ ;  /* 0x000000ffffff79a7 */ /* 0x002fe20008100405 */
[----:B------:R-:W-:Y:S02]  /*8a90*/  LOP3.LUT R48, R50, 0xffff0000, RZ, 0xc0, !PT ;  /* 0xffff000032307812 */ /* 0x000fe400078ec0ff */
[C---:B------:R-:W-:Y:S02]  /*8aa0*/  SHF.L.U32 R47, R51.reuse, 0x10, RZ ;  /* 0x00000010332f7819 */ /* 0x040fe400000006ff */
[----:B------:R-:W-:Y:S01]  /*8ab0*/  LOP3.LUT R50, R51, 0xffff0000, RZ, 0xc0, !PT ;  /* 0xffff000033327812 */ /* 0x000fe200078ec0ff */
[C---:B------:R-:W-:Y:S01]  /*8ac0*/  FMUL R4, R33.reuse, R4 ;  /* 0x0000000421047220 */ /* 0x040fe20000400000 */
[C---:B------:R-:W-:Y:S01]  /*8ad0*/  FMUL R5, R33.reuse, R5 ;  /* 0x0000000521057220 */ /* 0x040fe20000400000 */
[C---:B------:R-:W-:Y:S01]  /*8ae0*/  FMUL R6, R33.reuse, R6 ;  /* 0x0000000621067220 */ /* 0x040fe20000400000 */
[----:B------:R-:W-:Y:S01]  /*8af0*/  FMUL R7, R33, R7 ;  /* 0x0000000721077220 */ /* 0x000fe20000400000 */
[C---:B------:R-:W-:Y:S01]  /*8b00*/  FFMA R4, R35.reuse, R20, R4 ;  /* 0x0000001423047223 */ /* 0x040fe20000000004 */
[C---:B------:R-:W-:Y:S01]  /*8b10*/  FFMA R5, R35.reuse, R36, R5 ;  /* 0x0000002423057223 */ /* 0x040fe20000000005 */
[C---:B------:R-:W-:Y:S01]  /*8b20*/  FFMA R6, R35.reuse, R21, R6 ;  /* 0x0000001523067223 */ /* 0x040fe20000000006 */
[----:B------:R-:W-:Y:S01]  /*8b30*/  FFMA R7, R35, R38, R7 ;  /* 0x0000002623077223 */ /* 0x000fe20000000007 */
[C---:B------:R-:W-:Y:S01]  /*8b40*/  FMUL R8, R33.reuse, R8 ;  /* 0x0000000821087220 */ /* 0x040fe20000400000 */
[----:B------:R-:W-:Y:S01]  /*8b50*/  FMUL R9, R33, R9 ;  /* 0x0000000921097220 */ /* 0x000fe20000400000 */
[----:B---3--:R-:W-:Y:S01]  /*8b60*/  F2FP.BF16.F32.PACK_AB R80, R5, R4 ;  /* 0x000000040550723e */ /* 0x008fe200000010ff */
[----:B------:R-:W-:Y:S01]  /*8b70*/  FMUL R0, R33, R10 ;  /* 0x0000000a21007220 */ /* 0x000fe20000400000 */
[----:B------:R-:W-:Y:S01]  /*8b80*/  F2FP.BF16.F32.PACK_AB R81, R7, R6 ;  /* 0x000000060751723e */ /* 0x000fe200000010ff */
[C---:B------:R-:W-:Y:S01]  /*8b90*/  FFMA R8, R35.reuse, R37, R8 ;  /* 0x0000002523087223 */ /* 0x040fe20000000008 */
[----:B------:R-:W-:Y:S01]  /*8ba0*/  FFMA R9, R35, R40, R9 ;  /* 0x0000002823097223 */ /* 0x000fe20000000009 */
[C---:B------:R-:W-:Y:S01]  /*8bb0*/  FMUL R2, R33.reuse, R11 ;  /* 0x0000000b21027220 */ /* 0x040fe20000400000 */
[C---:B--2---:R-:W-:Y:S01]  /*8bc0*/  FMUL R3, R33.reuse, R12 ;  /* 0x0000000c21037220 */ /* 0x044fe20000400000 */
[----:B------:R-:W-:Y:S01]  /*8bd0*/  FMUL R10, R33, R13 ;  /* 0x0000000d210a7220 */ /* 0x000fe20000400000 */
[----:B------:R-:W-:Y:S01]  /*8be0*/  FFMA R0, R35, R39, R0 ;  /* 0x0000002723007223 */ /* 0x000fe20000000000 */
        /* <DEDUP_REMOVED lines=40> */
.L_x_155:
[----:B------:R-:W-:Y:S05]  /*8e70*/  BSYNC.RECONVERGENT B0 ;  /* 0x0000000000007941 */ /* 0x000fea0003800200 */
.L_x_154:
[----:B------:R-:W-:Y:S01]  /*8e80*/  BAR.SYNC.DEFER_BLOCKING 0x1, 0x80 ;  /* 0x0042000000007b1d */ /* 0x000fe20000010000 */
[----:B------:R-:W-:Y:S01]  /*8e90*/  UISETP.NE.AND UP0, UPT, UR49, -0x4, UPT ;  /* 0xfffffffc3100788c */ /* 0x000fe2000bf05270 */
[----:B------:R-:W-:Y:S08]  /*8ea0*/  IADD3 R0, PT, PT, R30, 0x1, RZ ;  /* 0x000000011e007810 */ /* 0x000ff00007ffe0ff */
[----:B------:R-:W-:Y:S05]  /*8eb0*/  BRA.U !UP0, `(.L_x_156) ;  /* 0x0000000108287547 */ /* 0x000fea000b800000 */
[----:B------:R-:W-:Y:S01]  /*8ec0*/  ISETP.NE.AND P0, PT, R76, RZ, PT ;  /* 0x000000ff4c00720c */ /* 0x000fe20003f05270 */
[----:B------:R-:W-:Y:S01]  /*8ed0*/  IMAD.U32 R3, RZ, RZ, UR51 ;  /* 0x00000033ff037e24 */ /* 0x000fe2000f8e00ff */
[----:B------:R-:W-:Y:S01]  /*8ee0*/  UIADD3 UR51, UPT, UPT, UR51, 0x1, URZ ;  /* 0x0000000133337890 */ /* 0x000fe2000fffe0ff */
[----:B------:R-:W-:Y:S03]  /*8ef0*/  IMAD.U32 R2, RZ, RZ, UR37 ;  /* 0x00000025ff027e24 */ /* 0x000fe6000f8e00ff */
[----:B------:R-:W-:Y:S04]  /*8f00*/  UISETP.NE.AND UP0, UPT, UR51, 0x4, UPT ;  /* 0x000000043300788c */ /* 0x000fe8000bf05270 */
[----:B------:R-:W-:Y:S03]  /*8f10*/  USEL UR51, UR51, URZ, UP0 ;  /* 0x000000ff33337287 */ /* 0x000fe60008000000 */
[----:B------:R-:W-:Y:S05]  /*8f20*/  @P0 LEA R3, R3, UR48, 0x3 ;  /* 0x0000003003030c11 */ /* 0x000fea000f8e18ff */
[----:B------:R-:W-:Y:S05]  /*8f30*/  @P0 VIADD R3, R3, 0x240 ;  /* 0x0000024003030836 */ /* 0x000fea0000000000 */
[----:B------:R-:W-:Y:S04]  /*8f40*/  @P0 PRMT R2, R2, 0x654, R3 ;  /* 0x0000065402020816 */ /* 0x000fe80000000003 */
[----:B------:R2:W-:Y:S03]  /*8f50*/  @P0 SYNCS.ARRIVE.TRANS64.RED.A1T0 RZ, [R2+URZ], RZ ;  /* 0x000000ff02ff09a7 */ /* 0x0005e600081004ff */
.L_x_156:
[----:B------:R-:W-:Y:S01]  /*8f60*/  ISETP.NE.AND P2, PT, R73, RZ, PT ;  /* 0x000000ff4900720c */ /* 0x000fe20003f45270 */
[----:B------:R-:W-:Y:S01]  /*8f70*/  UIADD3 UR49, UPT, UPT, UR49, 0x4, URZ ;  /* 0x0000000431317890 */ /* 0x000fe2000fffe0ff */
[----:B------:R-:W-:Y:S01]  /*8f80*/  ISETP.NE.AND P0, PT, R75, 0x2, PT ;  /* 0x000000024b00780c */ /* 0x000fe20003f05270 */
[----:B------:R-:W-:Y:S01]  /*8f90*/  IMAD.IADD R20, R29, 0x1, R58 ;  /* 0x000000011d147824 */ /* 0x000fe200078e023a */
[----:B------:R-:W-:Y:S01]  /*8fa0*/  ISETP.NE.AND P1, PT, R0, 0x4, PT ;  /* 0x000000040000780c */ /* 0x000fe20003f25270 */
[----:B------:R-:W-:Y:S01]  /*8fb0*/  IMAD.IADD R21, R31, 0x1, R60 ;  /* 0x000000011f157824 */ /* 0x000fe200078e023c */
[----:B------:R-:W-:Y:S02]  /*8fc0*/  SEL R3, RZ, 0x1, P0 ;  /* 0x00000001ff037807 */ /* 0x000fe40000000000 */
[----:B--2---:R-:W-:Y:S02]  /*8fd0*/  SEL R2, RZ, 0x1, P1 ;  /* 0x00000001ff027807 */ /* 0x004fe40000800000 */
[----:B------:R-:W-:Y:S02]  /*8fe0*/  LOP3.LUT R68, R68, R3, RZ, 0x3c, !PT ;  /* 0x0000000344447212 */ /* 0x000fe400078e3cff */
[----:B------:R-:W-:Y:S02]  /*8ff0*/  LOP3.LUT R69, R69, R2, RZ, 0x3c, !PT ;  /* 0x0000000245457212 */ /* 0x000fe400078e3cff */
[----:B------:R-:W-:Y:S02]  /*9000*/  @P2 R2UR UR36, R67 ;  /* 0x00000000432422ca */ /* 0x000fe400000e0000 */
[----:B------:R-:W-:Y:S02]  /*9010*/  SEL R75, R75, RZ, P0 ;  /* 0x000000ff4b4b7207 */ /* 0x000fe40000000000 */
[----:B------:R-:W-:Y:S01]  /*9020*/  SEL R30, R0, RZ, P1 ;  /* 0x000000ff001e7207 */ /* 0x000fe20000800000 */
[----:B------:R-:W-:Y:S10]  /*9030*/  @P2 BRA `(.L_x_157) ;  /* 0xffffffd000182947 */ /* 0x000ff4000383ffff */
[----:B------:R-:W-:-:S09]  /*9040*/  UISETP.NE.AND UP0, UPT, UR50, URZ, UPT ;  /* 0x000000ff3200728c */ /* 0x000fd2000bf05270 */
[----:B------:R-:W-:Y:S05]  /*9050*/  BRA.U !UP0, `(.L_x_158) ;  /* 0x0000000108487547 */ /* 0x000fea000b800000 */
[----:B------:R-:W2:Y:S02]  /*9060*/  LDCU.64 UR4, c[0x0][0x890] ;  /* 0x00011200ff0477ac */ /* 0x000ea40008000a00 */
[----:B--2---:R-:W-:-:S04]  /*9070*/  UISETP.NE.U32.AND UP0, UPT, UR4, URZ, UPT ;  /* 0x000000ff0400728c */ /* 0x004fc8000bf05070 */
[----:B------:R-:W-:-:S09]  /*9080*/  UISETP.NE.AND.EX UP0, UPT, UR5, URZ, UPT, UP0 ;  /* 0x000000ff0500728c */ /* 0x000fd2000bf05300 */
[----:B------:R-:W-:Y:S05]  /*9090*/  BRA.U UP0, `(.L_x_159) ;  /* 0x00000001000c7547 */ /* 0x000fea000b800000 */
[----:B------:R-:W-:-:S13]  /*90a0*/  FSETP.NEU.AND P0, PT, R35, RZ, PT ;  /* 0x000000ff2300720b */ /* 0x000fda0003f0d000 */
[----:B------:R-:W-:Y:S05]  /*90b0*/  @!P0 EXIT ;  /* 0x000000000000894d */ /* 0x000fea0003800000 */
[----:B------:R-:W-:Y:S05]  /*90c0*/  BRA `(.L_x_158) ;  /* 0x00000000002c7947 */ /* 0x000fea0003800000 */
.L_x_159:
[----:B------:R-:W-:Y:S01]  /*90d0*/  ISETP.NE.AND P0, PT, R74, RZ, PT ;  /* 0x000000ff4a00720c */ /* 0x000fe20003f05270 */
[----:B------:R-:W-:-:S12]  /*90e0*/  BSSY.RECONVERGENT B0, `(.L_x_158) ;  /* 0x0000009000007945 */ /* 0x000fd80003800200 */
[----:B------:R-:W-:Y:S05]  /*90f0*/  @P0 BRA `(.L_x_160) ;  /* 0x0000000000140947 */ /* 0x000fea0003800000 */
[----:B------:R-:W2:Y:S02]  /*9100*/  LDCU.64 UR4, c[0x0][0x888] ;  /* 0x00011100ff0477ac */ /* 0x000ea40008000a00 */
[----:B--2---:R-:W-:-:S04]  /*9110*/  ISETP.NE.U32.AND P0, PT, RZ, UR4, PT ;  /* 0x00000004ff007c0c */ /* 0x004fc8000bf05070 */
[----:B------:R-:W-:-:S13]  /*9120*/  ISETP.NE.AND.EX P0, PT, RZ, UR5, PT, P0 ;  /* 0x00000005ff007c0c */ /* 0x000fda000bf05300 */
[----:B------:R-:W-:Y:S05]  /*9130*/  @!P0 EXIT ;  /* 0x000000000000894d */ /* 0x000fea0003800000 */
[----:B------:R-:W-:Y:S05]  /*9140*/  BRA `(.L_x_161) ;  /* 0x0000000000087947 */ /* 0x000fea0003800000 */
.L_x_160:
[----:B------:R-:W-:-:S13]  /*9150*/  FSETP.NEU.AND P0, PT, R35, RZ, PT ;  /* 0x000000ff2300720b */ /* 0x000fda0003f0d000 */
[----:B------:R-:W-:Y:S05]  /*9160*/  @!P0 EXIT ;  /* 0x000000000000894d */ /* 0x000fea0003800000 */
.L_x_161:
[----:B------:R-:W-:Y:S05]  /*9170*/  BSYNC.RECONVERGENT B0 ;  /* 0x0000000000007941 */ /* 0x000fea0003800200 */
.L_x_158:
[----:B------:R-:W-:Y:S01]  /*9180*/  ULEA UR4, UR51, UR48, 0x3 ;  /* 0x0000003033047291 */ /* 0x000fe2000f8e18ff */
[----:B------:R-:W-:-:S04]  /*9190*/  DEPBAR.LE SB0, 0x0 ;  /* 0x000080000000791a */ /* 0x000fc80000000000 */
[----:B------:R-:W-:-:S04]  /*91a0*/  UIADD3 UR4, UPT, UPT, UR4, 0x240, URZ ;  /* 0x0000024004047890 */ /* 0x000fc8000fffe0ff */
[----:B------:R-:W-:-:S09]  /*91b0*/  UPRMT UR4, UR37, 0x654, UR4 ;  /* 0x0000065425047896 */ /* 0x000fd20008000004 */
[----:B------:R-:W-:Y:S01]  /*91c0*/  SYNCS.ARRIVE.TRANS64.RED.A1T0 RZ, [UR4], RZ ;  /* 0x000000ffffff79a7 */ /* 0x000fe20008100404 */
[----:B------:R-:W-:Y:S05]  /*91d0*/  EXIT ;  /* 0x000000000000794d */ /* 0x000fea0003800000 */
.L_x_20:
[----:B--2---:R2:W1:Y:S02]  /*91e0*/  SYNCS.PHASECHK.TRANS64.TRYWAIT P0, [R3+URZ+0x2e0], R2 ;  /* 0x0002e002030075a7 */ /* 0x00446400080011ff */
[----:B-1----:R-:W-:Y:S05]  /*91f0*/  @!P0 NANOSLEEP.SYNCS 0x989680 ;  /* 0x009896800000895d */ /* 0x002fea0003900000 */
[----:B------:R-:W1:Y:S02]  /*9200*/  @!P0 SYNCS.PHASECHK.TRANS64 P0, [R3+URZ+0x2e0], R2 ;  /* 0x0002e002030085a7 */ /* 0x000e6400080010ff */
[----:B-1----:R-:W-:Y:S05]  /*9210*/  @!P0 BRA `(.L_x_20) ;  /* 0xfffffffc00f08947 */ /* 0x002fea000383ffff */
[----:B------:R-:W-:Y:S05]  /*9220*/  BRA `(.L_x_162) ;  /* 0xffffff8400ec7947 */ /* 0x000fea000383ffff */
.L_x_23:
[----:B-1----:R-:W-:-:S07]  /*9230*/  MOV R2, UR33 ;  /* 0x0000002100027c02 */ /* 0x002fce0008000f00 */
.L_x_163:
[----:B-1----:R1:W2:Y:S02]  /*9240*/  SYNCS.PHASECHK.TRANS64.TRYWAIT P0, [R2+URZ+0x110], R5 ;  /* 0x00011005020075a7 */ /* 0x0022a400080011ff */
[----:B--2---:R-:W-:Y:S05]  /*9250*/  @!P0 NANOSLEEP.SYNCS 0x989680 ;  /* 0x009896800000895d */ /* 0x004fea0003900000 */
[----:B------:R-:W2:Y:S02]  /*9260*/  @!P0 SYNCS.PHASECHK.TRANS64 P0, [R2+URZ+0x110], R5 ;  /* 0x00011005020085a7 */ /* 0x000ea400080010ff */
[----:B--2---:R-:W-:Y:S05]  /*9270*/  @!P0 BRA `(.L_x_163) ;  /* 0xfffffffc00f08947 */ /* 0x004fea000383ffff */
[----:B------:R-:W-:Y:S05]  /*9280*/  BRA `(.L_x_22) ;  /* 0xffffff88003c7947 */ /* 0x000fea000383ffff */
.L_x_29:
[----:B-1----:R-:W-:-:S07]  /*9290*/  MOV R2, UR17 ;  /* 0x0000001100027c02 */ /* 0x002fce0008000f00 */
.L_x_164:
[----:B-1----:R1:W2:Y:S02]  /*92a0*/  SYNCS.PHASECHK.TRANS64.TRYWAIT P0, [R2+URZ+0x110], R5 ;  /* 0x00011005020075a7 */ /* 0x0022a400080011ff */
[----:B--2---:R-:W-:Y:S05]  /*92b0*/  @!P0 NANOSLEEP.SYNCS 0x989680 ;  /* 0x009896800000895d */ /* 0x004fea0003900000 */
[----:B------:R-:W2:Y:S02]  /*92c0*/  @!P0 SYNCS.PHASECHK.TRANS64 P0, [R2+URZ+0x110], R5 ;  /* 0x00011005020085a7 */ /* 0x000ea400080010ff */
[----:B--2---:R-:W-:Y:S05]  /*92d0*/  @!P0 BRA `(.L_x_164) ;  /* 0xfffffffc00f08947 */ /* 0x004fea000383ffff */
[----:B------:R-:W-:Y:S05]  /*92e0*/  BRA `(.L_x_28) ;  /* 0xffffff8800e47947 */ /* 0x000fea000383ffff */
.L_x_33:
[----:B-1----:R1:W2:Y:S02]  /*92f0*/  SYNCS.PHASECHK.TRANS64.TRYWAIT P0, [R2+URZ+0x270], R3 ;  /* 0x00027003020075a7 */ /* 0x0022a400080011ff */
[----:B--2---:R-:W-:Y:S05]  /*9300*/  @!P0 NANOSLEEP.SYNCS 0x989680 ;  /* 0x009896800000895d */ /* 0x004fea0003900000 */
[----:B------:R-:W2:Y:S02]  /*9310*/  @!P0 SYNCS.PHASECHK.TRANS64 P0, [R2+URZ+0x270], R3 ;  /* 0x00027003020085a7 */ /* 0x000ea400080010ff */
[----:B--2---:R-:W-:Y:S05]  /*9320*/  @!P0 BRA `(.L_x_33) ;  /* 0xfffffffc00f08947 */ /* 0x004fea000383ffff */
[----:B------:R-:W-:Y:S05]  /*9330*/  BRA `(.L_x_165) ;  /* 0xffffff8c00747947 */ /* 0x000fea000383ffff */
.L_x_37:
[----:B----4-:R-:W-:-:S07]  /*9340*/  MOV R0, UR5 ;  /* 0x0000000500007c02 */ /* 0x010fce0008000f00 */
.L_x_166:
[----:B-1----:R1:W2:Y:S02]  /*9350*/  SYNCS.PHASECHK.TRANS64.TRYWAIT P0, [R0+URZ], R3 ;  /* 0x00000003000075a7 */ /* 0x0022a400080011ff */
[----:B--2---:R-:W-:Y:S05]  /*9360*/  @!P0 NANOSLEEP.SYNCS 0x989680 ;  /* 0x009896800000895d */ /* 0x004fea0003900000 */
[----:B------:R-:W2:Y:S02]  /*9370*/  @!P0 SYNCS.PHASECHK.TRANS64 P0, [R0+URZ], R3 ;  /* 0x00000003000085a7 */ /* 0x000ea400080010ff */
[----:B--2---:R-:W-:Y:S05]  /*9380*/  @!P0 BRA `(.L_x_166) ;  /* 0xfffffffc00f08947 */ /* 0x004fea000383ffff */
[----:B------:R-:W-:Y:S05]  /*9390*/  BRA `(.L_x_167) ;  /* 0xffffff9000e47947 */ /* 0x000fea000383ffff */
.L_x_38:
[----:B----4-:R-:W-:-:S07]  /*93a0*/  MOV R0, UR5 ;  /* 0x0000000500007c02 */ /* 0x010fce0008000f00 */
.L_x_168:
[----:B-1----:R1:W2:Y:S02]  /*93b0*/  SYNCS.PHASECHK.TRANS64.TRYWAIT P0, [R0+URZ], R3 ;  /* 0x00000003000075a7 */ /* 0x0022a400080011ff */
[----:B--2---:R-:W-:Y:S05]  /*93c0*/  @!P0 NANOSLEEP.SYNCS 0x989680 ;  /* 0x009896800000895d */ /* 0x004fea0003900000 */
[----:B------:R-:W2:Y:S02]  /*93d0*/  @!P0 SYNCS.PHASECHK.TRANS64 P0, [R0+URZ], R3 ;  /* 0x00000003000085a7 */ /* 0x000ea400080010ff */
[----:B--2---:R-:W-:Y:S05]  /*93e0*/  @!P0 BRA `(.L_x_168) ;  /* 0xfffffffc00f08947 */ /* 0x004fea000383ffff */
[----:B------:R-:W-:Y:S05]  /*93f0*/  BRA `(.L_x_169) ;  /* 0xffffff9000f07947 */ /* 0x000fea000383ffff */
.L_x_39:
[----:B----4-:R-:W-:-:S07]  /*9400*/  MOV R0, UR5 ;  /* 0x0000000500007c02 */ /* 0x010fce0008000f00 */
.L_x_170:
[----:B-1----:R1:W2:Y:S02]  /*9410*/  SYNCS.PHASECHK.TRANS64.TRYWAIT P0, [R0+URZ], R3 ;  /* 0x00000003000075a7 */ /* 0x0022a400080011ff */
[----:B--2---:R-:W-:Y:S05]  /*9420*/  @!P0 NANOSLEEP.SYNCS 0x989680 ;  /* 0x009896800000895d */ /* 0x004fea0003900000 */
[----:B------:R-:W2:Y:S02]  /*9430*/  @!P0 SYNCS.PHASECHK.TRANS64 P0, [R0+URZ], R3 ;  /* 0x00000003000085a7 */ /* 0x000ea400080010ff */
[----:B--2---:R-:W-:Y:S05]  /*9440*/  @!P0 BRA `(.L_x_170) ;  /* 0xfffffffc00f08947 */ /* 0x004fea000383ffff */
[----:B------:R-:W-:Y:S05]  /*9450*/  BRA `(.L_x_171) ;  /* 0xffffff9000fc7947 */ /* 0x000fea000383ffff */
.L_x_40:
[----:B----4-:R-:W-:-:S07]  /*9460*/  MOV R0, UR5 ;  /* 0x0000000500007c02 */ /* 0x010fce0008000f00 */
.L_x_172:
[----:B-1----:R1:W2:Y:S02]  /*9470*/  SYNCS.PHASECHK.TRANS64.TRYWAIT P0, [R0+URZ], R3 ;  /* 0x00000003000075a7 */ /* 0x0022a400080011ff */
[----:B--2---:R-:W-:Y:S05]  /*9480*/  @!P0 NANOSLEEP.SYNCS 0x989680 ;  /* 0x009896800000895d */ /* 0x004fea0003900000 */
[----:B------:R-:W2:Y:S02]  /*9490*/  @!P0 SYNCS.PHASECHK.TRANS64 P0, [R0+URZ], R3 ;  /* 0x00000003000085a7 */ /* 0x000ea400080010ff */
[----:B--2---:R-:W-:Y:S05]  /*94a0*/  @!P0 BRA `(.L_x_172) ;  /* 0xfffffffc00f08947 */ /* 0x004fea000383ffff */
[----:B------:R-:W-:Y:S05]  /*94b0*/  BRA `(.L_x_173) ;  /* 0xffffff9400087947 */ /* 0x000fea000383ffff */
.L_x_41:
[----:B----4-:R-:W-:-:S07]  /*94c0*/  MOV R0, UR5 ;  /* 0x0000000500007c02 */ /* 0x010fce0008000f00 */
.L_x_174:
[----:B-1----:R1:W2:Y:S02]  /*94d0*/  SYNCS.PHASECHK.TRANS64.TRYWAIT P0, [R0+URZ], R3 ;  /* 0x00000003000075a7 */ /* 0x0022a400080011ff */
[----:B--2---:R-:W-:Y:S05]  /*94e0*/  @!P0 NANOSLEEP.SYNCS 0x989680 ;  /* 0x009896800000895d */ /* 0x004fea0003900000 */
[----:B------:R-:W2:Y:S02]  /*94f0*/  @!P0 SYNCS.PHASECHK.TRANS64 P0, [R0+URZ], R3 ;  /* 0x00000003000085a7 */ /* 0x000ea400080010ff */
[----:B--2---:R-:W-:Y:S05]  /*9500*/  @!P0 BRA `(.L_x_174) ;  /* 0xfffffffc00f08947 */ /* 0x004fea000383ffff */
[----:B------:R-:W-:Y:S05]  /*9510*/  BRA `(.L_x_175) ;  /* 0xffffff9400147947 */ /* 0x000fea000383ffff */
.L_x_42:
[----:B----4-:R-:W-:-:S07]  /*9520*/  MOV R0, UR5 ;  /* 0x0000000500007c02 */ /* 0x010fce0008000f00 */
.L_x_176:
[----:B-1----:R1:W2:Y:S02]  /*9530*/  SYNCS.PHASECHK.TRANS64.TRYWAIT P0, [R0+URZ], R3 ;  /* 0x00000003000075a7 */ /* 0x0022a400080011ff */
[----:B--2---:R-:W-:Y:S05]  /*9540*/  @!P0 NANOSLEEP.SYNCS 0x989680 ;  /* 0x009896800000895d */ /* 0x004fea0003900000 */
[----:B------:R-:W2:Y:S02]  /*9550*/  @!P0 SYNCS.PHASECHK.TRANS64 P0, [R0+URZ], R3 ;  /* 0x00000003000085a7 */ /* 0x000ea400080010ff */
[----:B--2---:R-:W-:Y:S05]  /*9560*/  @!P0 BRA `(.L_x_176) ;  /* 0xfffffffc00f08947 */ /* 0x004fea000383ffff */
[----:B------:R-:W-:Y:S05]  /*9570*/  BRA `(.L_x_177) ;  /* 0xffffff9400207947 */ /* 0x000fea000383ffff */
.L_x_43:
[----:B----4-:R-:W-:-:S07]  /*9580*/  MOV R0, UR5 ;  /* 0x0000000500007c02 */ /* 0x010fce0008000f00 */
.L_x_178:
[----:B-1----:R1:W2:Y:S02]  /*9590*/  SYNCS.PHASECHK.TRANS64.TRYWAIT P0, [R0+URZ], R3 ;  /* 0x00000003000075a7 */ /* 0x0022a400080011ff */
[----:B--2---:R-:W-:Y:S05]  /*95a0*/  @!P0 NANOSLEEP.SYNCS 0x989680 ;  /* 0x009896800000895d */ /* 0x004fea0003900000 */
[----:B------:R-:W2:Y:S02]  /*95b0*/  @!P0 SYNCS.PHASECHK.TRANS64 P0, [R0+URZ], R3 ;  /* 0x00000003000085a7 */ /* 0x000ea400080010ff */
[----:B--2---:R-:W-:Y:S05]  /*95c0*/  @!P0 BRA `(.L_x_178) ;  /* 0xfffffffc00f08947 */ /* 0x004fea000383ffff */
[----:B------:R-:W-:Y:S05]  /*95d0*/  BRA `(.L_x_179) ;  /* 0xffffff94002c7947 */ /* 0x000fea000383ffff */
.L_x_44:
[----:B----4-:R-:W-:-:S07]  /*95e0*/  MOV R0, UR5 ;  /* 0x0000000500007c02 */ /* 0x010fce0008000f00 */
.L_x_180:
[----:B-1----:R1:W2:Y:S02]  /*95f0*/  SYNCS.PHASECHK.TRANS64.TRYWAIT P0, [R0+URZ], R3 ;  /* 0x00000003000075a7 */ /* 0x0022a400080011ff */
[----:B--2---:R-:W-:Y:S05]  /*9600*/  @!P0 NANOSLEEP.SYNCS 0x989680 ;  /* 0x009896800000895d */ /* 0x004fea0003900000 */
[----:B------:R-:W2:Y:S02]  /*9610*/  @!P0 SYNCS.PHASECHK.TRANS64 P0, [R0+URZ], R3 ;  /* 0x00000003000085a7 */ /* 0x000ea400080010ff */
[----:B--2---:R-:W-:Y:S05]  /*9620*/  @!P0 BRA `(.L_x_180) ;  /* 0xfffffffc00f08947 */ /* 0x004fea000383ffff */
[----:B------:R-:W-:Y:S05]  /*9630*/  BRA `(.L_x_181) ;  /* 0xffffff9400387947 */ /* 0x000fea000383ffff */
.L_x_45:
[----:B----4-:R-:W-:-:S07]  /*9640*/  MOV R0, UR5 ;  /* 0x0000000500007c02 */ /* 0x010fce0008000f00 */
.L_x_182:
[----:B-1----:R1:W2:Y:S02]  /*9650*/  SYNCS.PHASECHK.TRANS64.TRYWAIT P0, [R0+URZ], R3 ;  /* 0x00000003000075a7 */ /* 0x0022a400080011ff */
[----:B--2---:R-:W-:Y:S05]  /*9660*/  @!P0 NANOSLEEP.SYNCS 0x989680 ;  /* 0x009896800000895d */ /* 0x004fea0003900000 */
[----:B------:R-:W2:Y:S02]  /*9670*/  @!P0 SYNCS.PHASECHK.TRANS64 P0, [R0+URZ], R3 ;  /* 0x00000003000085a7 */ /* 0x000ea400080010ff */
[----:B--2---:R-:W-:Y:S05]  /*9680*/  @!P0 BRA `(.L_x_182) ;  /* 0xfffffffc00f08947 */ /* 0x004fea000383ffff */
[----:B------:R-:W-:Y:S05]  /*9690*/  BRA `(.L_x_183) ;  /* 0xffffff9400447947 */ /* 0x000fea000383ffff */
.L_x_46:
[----:B----4-:R-:W-:-:S07]  /*96a0*/  MOV R0, UR5 ;  /* 0x0000000500007c02 */ /* 0x010fce0008000f00 */
.L_x_184:
[----:B-1----:R1:W2:Y:S02]  /*96b0*/  SYNCS.PHASECHK.TRANS64.TRYWAIT P0, [R0+URZ], R3 ;  /* 0x00000003000075a7 */ /* 0x0022a400080011ff */
[----:B--2---:R-:W-:Y:S05]  /*96c0*/  @!P0 NANOSLEEP.SYNCS 0x989680 ;  /* 0x009896800000895d */ /* 0x004fea0003900000 */
[----:B------:R-:W2:Y:S02]  /*96d0*/  @!P0 SYNCS.PHASECHK.TRANS64 P0, [R0+URZ], R3 ;  /* 0x00000003000085a7 */ /* 0x000ea400080010ff */
[----:B--2---:R-:W-:Y:S05]  /*96e0*/  @!P0 BRA `(.L_x_184) ;  /* 0xfffffffc00f08947 */ /* 0x004fea000383ffff */
[----:B------:R-:W-:Y:S05]  /*96f0*/  BRA `(.L_x_185) ;  /* 0xffffff9400507947 */ /* 0x000fea000383ffff */
.L_x_47:
[----:B----4-:R-:W-:-:S07]  /*9700*/  MOV R0, UR5 ;  /* 0x0000000500007c02 */ /* 0x010fce0008000f00 */
.L_x_186:
[----:B-1----:R1:W2:Y:S02]  /*9710*/  SYNCS.PHASECHK.TRANS64.TRYWAIT P0, [R0+URZ], R3 ;  /* 0x00000003000075a7 */ /* 0x0022a400080011ff */
[----:B--2---:R-:W-:Y:S05]  /*9720*/  @!P0 NANOSLEEP.SYNCS 0x989680 ;  /* 0x009896800000895d */ /* 0x004fea0003900000 */
[----:B------:R-:W2:Y:S02]  /*9730*/  @!P0 SYNCS.PHASECHK.TRANS64 P0, [R0+URZ], R3 ;  /* 0x00000003000085a7 */ /* 0x000ea400080010ff */
[----:B--2---:R-:W-:Y:S05]  /*9740*/  @!P0 BRA `(.L_x_186) ;  /* 0xfffffffc00f08947 */ /* 0x004fea000383ffff */
[----:B------:R-:W-:Y:S05]  /*9750*/  BRA `(.L_x_187) ;  /* 0xffffff94005c7947 */ /* 0x000fea000383ffff */
.L_x_48:
[----:B----4-:R-:W-:-:S07]  /*9760*/  MOV R0, UR5 ;  /* 0x0000000500007c02 */ /* 0x010fce0008000f00 */
.L_x_188:
[----:B-1----:R1:W2:Y:S02]  /*9770*/  SYNCS.PHASECHK.TRANS64.TRYWAIT P0, [R0+URZ], R3 ;  /* 0x00000003000075a7 */ /* 0x0022a400080011ff */
[----:B--2---:R-:W-:Y:S05]  /*9780*/  @!P0 NANOSLEEP.SYNCS 0x989680 ;  /* 0x009896800000895d */ /* 0x004fea0003900000 */
[----:B------:R-:W2:Y:S02]  /*9790*/  @!P0 SYNCS.PHASECHK.TRANS64 P0, [R0+URZ], R3 ;  /* 0x00000003000085a7 */ /* 0x000ea400080010ff */
[----:B--2---:R-:W-:Y:S05]  /*97a0*/  @!P0 BRA `(.L_x_188) ;  /* 0xfffffffc00f08947 */ /* 0x004fea000383ffff */
[----:B------:R-:W-:Y:S05]  /*97b0*/  BRA `(.L_x_189) ;  /* 0xffffff9400687947 */ /* 0x000fea000383ffff */
.L_x_49:
[----:B----4-:R-:W-:-:S07]  /*97c0*/  MOV R0, UR5 ;  /* 0x0000000500007c02 */ /* 0x010fce0008000f00 */
.L_x_190:
[----:B-1----:R1:W2:Y:S02]  /*97d0*/  SYNCS.PHASECHK.TRANS64.TRYWAIT P0, [R0+URZ], R3 ;  /* 0x00000003000075a7 */ /* 0x0022a400080011ff */
[----:B--2---:R-:W-:Y:S05]  /*97e0*/  @!P0 NANOSLEEP.SYNCS 0x989680 ;  /* 0x009896800000895d */ /* 0x004fea0003900000 */
[----:B------:R-:W2:Y:S02]  /*97f0*/  @!P0 SYNCS.PHASECHK.TRANS64 P0, [R0+URZ], R3 ;  /* 0x00000003000085a7 */ /* 0x000ea400080010ff */
[----:B--2---:R-:W-:Y:S05]  /*9800*/  @!P0 BRA `(.L_x_190) ;  /* 0xfffffffc00f08947 */ /* 0x004fea000383ffff */
[----:B------:R-:W-:Y:S05]  /*9810*/  BRA `(.L_x_191) ;  /* 0xffffff9400747947 */ /* 0x000fea000383ffff */
.L_x_50:
[----:B----4-:R-:W-:-:S07]  /*9820*/  MOV R0, UR5 ;  /* 0x0000000500007c02 */ /* 0x010fce0008000f00 */
.L_x_192:
[----:B-1----:R1:W2:Y:S02]  /*9830*/  SYNCS.PHASECHK.TRANS64.TRYWAIT P0, [R0+URZ], R3 ;  /* 0x00000003000075a7 */ /* 0x0022a400080011ff */
[----:B--2---:R-:W-:Y:S05]  /*9840*/  @!P0 NANOSLEEP.SYNCS 0x989680 ;  /* 0x009896800000895d */ /* 0x004fea0003900000 */
[----:B------:R-:W2:Y:S02]  /*9850*/  @!P0 SYNCS.PHASECHK.TRANS64 P0, [R0+URZ], R3 ;  /* 0x00000003000085a7 */ /* 0x000ea400080010ff */
[----:B--2---:R-:W-:Y:S05]  /*9860*/  @!P0 BRA `(.L_x_192) ;  /* 0xfffffffc00f08947 */ /* 0x004fea000383ffff */
[----:B------:R-:W-:Y:S05]  /*9870*/  BRA `(.L_x_193) ;  /* 0xffffff9400807947 */ /* 0x000fea000383ffff */
.L_x_51:
[----:B----4-:R-:W-:-:S07]  /*9880*/  MOV R0, UR5 ;  /* 0x0000000500007c02 */ /* 0x010fce0008000f00 */
.L_x_194:
[----:B-1----:R1:W2:Y:S02]  /*9890*/  SYNCS.PHASECHK.TRANS64.TRYWAIT P0, [R0+URZ], R3 ;  /* 0x00000003000075a7 */ /* 0x0022a400080011ff */
[----:B--2---:R-:W-:Y:S05]  /*98a0*/  @!P0 NANOSLEEP.SYNCS 0x989680 ;  /* 0x009896800000895d */ /* 0x004fea0003900000 */
[----:B------:R-:W2:Y:S02]  /*98b0*/  @!P0 SYNCS.PHASECHK.TRANS64 P0, [R0+URZ], R3 ;  /* 0x00000003000085a7 */ /* 0x000ea400080010ff */
[----:B--2---:R-:W-:Y:S05]  /*98c0*/  @!P0 BRA `(.L_x_194) ;  /* 0xfffffffc00f08947 */ /* 0x004fea000383ffff */
[----:B------:R-:W-:Y:S05]  /*98d0*/  BRA `(.L_x_195) ;  /* 0xffffff94008c7947 */ /* 0x000fea000383ffff */
.L_x_52:
[----:B----4-:R-:W-:-:S07]  /*98e0*/  MOV R0, UR5 ;  /* 0x0000000500007c02 */ /* 0x010fce0008000f00 */
.L_x_196:
[----:B-1----:R1:W2:Y:S02]  /*98f0*/  SYNCS.PHASECHK.TRANS64.TRYWAIT P0, [R0+URZ], R3 ;  /* 0x00000003000075a7 */ /* 0x0022a400080011ff */
[----:B--2---:R-:W-:Y:S05]  /*9900*/  @!P0 NANOSLEEP.SYNCS 0x989680 ;  /* 0x009896800000895d */ /* 0x004fea0003900000 */
[----:B------:R-:W2:Y:S02]  /*9910*/  @!P0 SYNCS.PHASECHK.TRANS64 P0, [R0+URZ], R3 ;  /* 0x00000003000085a7 */ /* 0x000ea400080010ff */
[----:B--2---:R-:W-:Y:S05]  /*9920*/  @!P0 BRA `(.L_x_196) ;  /* 0xfffffffc00f08947 */ /* 0x004fea000383ffff */
[----:B------:R-:W-:Y:S05]  /*9930*/  BRA `(.L_x_197) ;  /* 0xffffff9400987947 */ /* 0x000fea000383ffff */
.L_x_53:
[----:B----4-:R-:W-:-:S07]  /*9940*/  MOV R0, UR5 ;  /* 0x0000000500007c02 */ /* 0x010fce0008000f00 */
.L_x_198:
[----:B-1----:R1:W2:Y:S02]  /*9950*/  SYNCS.PHASECHK.TRANS64.TRYWAIT P0, [R0+URZ], R3 ;  /* 0x00000003000075a7 */ /* 0x0022a400080011ff */
[----:B--2---:R-:W-:Y:S05]  /*9960*/  @!P0 NANOSLEEP.SYNCS 0x989680 ;  /* 0x009896800000895d */ /* 0x004fea0003900000 */
[----:B------:R-:W2:Y:S02]  /*9970*/  @!P0 SYNCS.PHASECHK.TRANS64 P0, [R0+URZ], R3 ;  /* 0x00000003000085a7 */ /* 0x000ea400080010ff */
[----:B--2---:R-:W-:Y:S05]  /*9980*/  @!P0 BRA `(.L_x_198) ;  /* 0xfffffffc00f08947 */ /* 0x004fea000383ffff */
[----:B------:R-:W-:Y:S05]  /*9990*/  BRA `(.L_x_199) ;  /* 0xffffff9400a47947 */ /* 0x000fea000383ffff */
.L_x_54:
[----:B----4-:R-:W-:-:S07]  /*99a0*/  MOV R0, UR5 ;  /* 0x0000000500007c02 */ /* 0x010fce0008000f00 */
.L_x_200:
[----:B-1----:R1:W2:Y:S02]  /*99b0*/  SYNCS.PHASECHK.TRANS64.TRYWAIT P0, [R0+URZ], R3 ;  /* 0x00000003000075a7 */ /* 0x0022a400080011ff */
[----:B--2---:R-:W-:Y:S05]  /*99c0*/  @!P0 NANOSLEEP.SYNCS 0x989680 ;  /* 0x009896800000895d */ /* 0x004fea0003900000 */
[----:B------:R-:W2:Y:S02]  /*99d0*/  @!P0 SYNCS.PHASECHK.TRANS64 P0, [R0+URZ], R3 ;  /* 0x00000003000085a7 */ /* 0x000ea400080010ff */
[----:B--2---:R-:W-:Y:S05]  /*99e0*/  @!P0 BRA `(.L_x_200) ;  /* 0xfffffffc00f08947 */ /* 0x004fea000383ffff */
[----:B------:R-:W-:Y:S05]  /*99f0*/  BRA `(.L_x_201) ;  /* 0xffffff9400b07947 */ /* 0x000fea000383ffff */
.L_x_55:
[----:B----4-:R-:W-:-:S07]  /*9a00*/  MOV R0, UR5 ;  /* 0x0000000500007c02 */ /* 0x010fce0008000f00 */
.L_x_202:
[----:B-1----:R1:W2:Y:S02]  /*9a10*/  SYNCS.PHASECHK.TRANS64.TRYWAIT P0, [R0+URZ], R3 ;  /* 0x00000003000075a7 */ /* 0x0022a400080011ff */
[----:B--2---:R-:W-:Y:S05]  /*9a20*/  @!P0 NANOSLEEP.SYNCS 0x989680 ;  /* 0x009896800000895d */ /* 0x004fea0003900000 */
[----:B------:R-:W2:Y:S02]  /*9a30*/  @!P0 SYNCS.PHASECHK.TRANS64 P0, [R0+URZ], R3 ;  /* 0x00000003000085a7 */ /* 0x000ea400080010ff */
[----:B--2---:R-:W-:Y:S05]  /*9a40*/  @!P0 BRA `(.L_x_202) ;  /* 0xfffffffc00f08947 */ /* 0x004fea000383ffff */
[----:B------:R-:W-:Y:S05]  /*9a50*/  BRA `(.L_x_203) ;  /* 0xffffff9400bc7947 */ /* 0x000fea000383ffff */
.L_x_56:
[----:B----4-:R-:W-:-:S07]  /*9a60*/  MOV R0, UR5 ;  /* 0x0000000500007c02 */ /* 0x010fce0008000f00 */
.L_x_204:
[----:B-1----:R1:W2:Y:S02]  /*9a70*/  SYNCS.PHASECHK.TRANS64.TRYWAIT P0, [R0+URZ], R3 ;  /* 0x00000003000075a7 */ /* 0x0022a400080011ff */
[----:B--2---:R-:W-:Y:S05]  /*9a80*/  @!P0 NANOSLEEP.SYNCS 0x989680 ;  /* 0x009896800000895d */ /* 0x004fea0003900000 */
[----:B------:R-:W2:Y:S02]  /*9a90*/  @!P0 SYNCS.PHASECHK.TRANS64 P0, [R0+URZ], R3 ;  /* 0x00000003000085a7 */ /* 0x000ea400080010ff */
[----:B--2---:R-:W-:Y:S05]  /*9aa0*/  @!P0 BRA `(.L_x_204) ;  /* 0xfffffffc00f08947 */ /* 0x004fea000383ffff */
[----:B------:R-:W-:Y:S05]  /*9ab0*/  BRA `(.L_x_205) ;  /* 0xffffff9400c87947 */ /* 0x000fea000383ffff */
.L_x_57:
[----:B----4-:R-:W-:-:S07]  /*9ac0*/  MOV R0, UR5 ;  /* 0x0000000500007c02 */ /* 0x010fce0008000f00 */
.L_x_206:
[----:B-1----:R1:W2:Y:S02]  /*9ad0*/  SYNCS.PHASECHK.TRANS64.TRYWAIT P0, [R0+URZ], R3 ;  /* 0x00000003000075a7 */ /* 0x0022a400080011ff */
[----:B--2---:R-:W-:Y:S05]  /*9ae0*/  @!P0 NANOSLEEP.SYNCS 0x989680 ;  /* 0x009896800000895d */ /* 0x004fea0003900000 */
[----:B------:R-:W2:Y:S02]  /*9af0*/  @!P0 SYNCS.PHASECHK.TRANS64 P0, [R0+URZ], R3 ;  /* 0x00000003000085a7 */ /* 0x000ea400080010ff */
[----:B--2---:R-:W-:Y:S05]  /*9b00*/  @!P0 BRA `(.L_x_206) ;  /* 0xfffffffc00f08947 */ /* 0x004fea000383ffff */
[----:B------:R-:W-:Y:S05]  /*9b10*/  BRA `(.L_x_207) ;  /* 0xffffff9400d47947 */ /* 0x000fea000383ffff */
.L_x_58:
[----:B----4-:R-:W-:-:S07]  /*9b20*/  MOV R0, UR5 ;  /* 0x0000000500007c02 */ /* 0x010fce0008000f00 */
.L_x_208:
[----:B-1----:R1:W2:Y:S02]  /*9b30*/  SYNCS.PHASECHK.TRANS64.TRYWAIT P0, [R0+URZ], R3 ;  /* 0x00000003000075a7 */ /* 0x0022a400080011ff */
[----:B--2---:R-:W-:Y:S05]  /*9b40*/  @!P0 NANOSLEEP.SYNCS 0x989680 ;  /* 0x009896800000895d */ /* 0x004fea0003900000 */
[----:B------:R-:W2:Y:S02]  /*9b50*/  @!P0 SYNCS.PHASECHK.TRANS64 P0, [R0+URZ], R3 ;  /* 0x00000003000085a7 */ /* 0x000ea400080010ff */
[----:B--2---:R-:W-:Y:S05]  /*9b60*/  @!P0 BRA `(.L_x_208) ;  /* 0xfffffffc00f08947 */ /* 0x004fea000383ffff */
[----:B------:R-:W-:Y:S05]  /*9b70*/  BRA `(.L_x_209) ;  /* 0xffffff9400e07947 */ /* 0x000fea000383ffff */
.L_x_59:
[----:B----4-:R-:W-:-:S07]  /*9b80*/  MOV R0, UR5 ;  /* 0x0000000500007c02 */ /* 0x010fce0008000f00 */
.L_x_210:
[----:B-1----:R1:W2:Y:S02]  /*9b90*/  SYNCS.PHASECHK.TRANS64.TRYWAIT P0, [R0+URZ], R3 ;  /* 0x00000003000075a7 */ /* 0x0022a400080011ff */
[----:B--2---:R-:W-:Y:S05]  /*9ba0*/  @!P0 NANOSLEEP.SYNCS 0x989680 ;  /* 0x009896800000895d */ /* 0x004fea0003900000 */
[----:B------:R-:W2:Y:S02]  /*9bb0*/  @!P0 SYNCS.PHASECHK.TRANS64 P0, [R0+URZ], R3 ;  /* 0x00000003000085a7 */ /* 0x000ea400080010ff */
[----:B--2---:R-:W-:Y:S05]  /*9bc0*/  @!P0 BRA `(.L_x_210) ;  /* 0xfffffffc00f08947 */ /* 0x004fea000383ffff */
[----:B------:R-:W-:Y:S05]  /*9bd0*/  BRA `(.L_x_211) ;  /* 0xffffff9400ec7947 */ /* 0x000fea000383ffff */
.L_x_60:
[----:B----4-:R-:W-:-:S07]  /*9be0*/  MOV R0, UR5 ;  /* 0x0000000500007c02 */ /* 0x010fce0008000f00 */
.L_x_212:
[----:B-1----:R1:W2:Y:S02]  /*9bf0*/  SYNCS.PHASECHK.TRANS64.TRYWAIT P0, [R0+URZ], R3 ;  /* 0x00000003000075a7 */ /* 0x0022a400080011ff */
[----:B--2---:R-:W-:Y:S05]  /*9c00*/  @!P0 NANOSLEEP.SYNCS 0x989680 ;  /* 0x009896800000895d */ /* 0x004fea0003900000 */
[----:B------:R-:W2:Y:S02]  /*9c10*/  @!P0 SYNCS.PHASECHK.TRANS64 P0, [R0+URZ], R3 ;  /* 0x00000003000085a7 */ /* 0x000ea400080010ff */
[----:B--2---:R-:W-:Y:S05]  /*9c20*/  @!P0 BRA `(.L_x_212) ;  /* 0xfffffffc00f08947 */ /* 0x004fea000383ffff */
[----:B------:R-:W-:Y:S05]  /*9c30*/  BRA `(.L_x_213) ;  /* 0xffffff9400f87947 */ /* 0x000fea000383ffff */
.L_x_61:
[----:B----4-:R-:W-:-:S07]  /*9c40*/  MOV R0, UR5 ;  /* 0x0000000500007c02 */ /* 0x010fce0008000f00 */
.L_x_214:
[----:B-1----:R1:W2:Y:S02]  /*9c50*/  SYNCS.PHASECHK.TRANS64.TRYWAIT P0, [R0+URZ], R3 ;  /* 0x00000003000075a7 */ /* 0x0022a400080011ff */
[----:B--2---:R-:W-:Y:S05]  /*9c60*/  @!P0 NANOSLEEP.SYNCS 0x989680 ;  /* 0x009896800000895d */ /* 0x004fea0003900000 */
[----:B------:R-:W2:Y:S02]  /*9c70*/  @!P0 SYNCS.PHASECHK.TRANS64 P0, [R0+URZ], R3 ;  /* 0x00000003000085a7 */ /* 0x000ea400080010ff */
[----:B--2---:R-:W-:Y:S05]  /*9c80*/  @!P0 BRA `(.L_x_214) ;  /* 0xfffffffc00f08947 */ /* 0x004fea000383ffff */
[----:B------:R-:W-:Y:S05]  /*9c90*/  BRA `(.L_x_215) ;  /* 0xffffff9800047947 */ /* 0x000fea000383ffff */
.L_x_62:
[----:B----4-:R-:W-:-:S07]  /*9ca0*/  MOV R0, UR5 ;  /* 0x0000000500007c02 */ /* 0x010fce0008000f00 */
.L_x_216:
[----:B-1----:R1:W2:Y:S02]  /*9cb0*/  SYNCS.PHASECHK.TRANS64.TRYWAIT P0, [R0+URZ], R3 ;  /* 0x00000003000075a7 */ /* 0x0022a400080011ff */
[----:B--2---:R-:W-:Y:S05]  /*9cc0*/  @!P0 NANOSLEEP.SYNCS 0x989680 ;  /* 0x009896800000895d */ /* 0x004fea0003900000 */
[----:B------:R-:W2:Y:S02]  /*9cd0*/  @!P0 SYNCS.PHASECHK.TRANS64 P0, [R0+URZ], R3 ;  /* 0x00000003000085a7 */ /* 0x000ea400080010ff */
[----:B--2---:R-:W-:Y:S05]  /*9ce0*/  @!P0 BRA `(.L_x_216) ;  /* 0xfffffffc00f08947 */ /* 0x004fea000383ffff */
[----:B------:R-:W-:Y:S05]  /*9cf0*/  BRA `(.L_x_217) ;  /* 0xffffff9800107947 */ /* 0x000fea000383ffff */
.L_x_63:
[----:B----4-:R-:W-:-:S07]  /*9d00*/  MOV R0, UR5 ;  /* 0x0000000500007c02 */ /* 0x010fce0008000f00 */
.L_x_218:
[----:B-1----:R1:W2:Y:S02]  /*9d10*/  SYNCS.PHASECHK.TRANS64.TRYWAIT P0, [R0+URZ], R3 ;  /* 0x00000003000075a7 */ /* 0x0022a400080011ff */
[----:B--2---:R-:W-:Y:S05]  /*9d20*/  @!P0 NANOSLEEP.SYNCS 0x989680 ;  /* 0x009896800000895d */ /* 0x004fea0003900000 */
[----:B------:R-:W2:Y:S02]  /*9d30*/  @!P0 SYNCS.PHASECHK.TRANS64 P0, [R0+URZ], R3 ;  /* 0x00000003000085a7 */ /* 0x000ea400080010ff */
[----:B--2---:R-:W-:Y:S05]  /*9d40*/  @!P0 BRA `(.L_x_218) ;  /* 0xfffffffc00f08947 */ /* 0x004fea000383ffff */
[----:B------:R-:W-:Y:S05]  /*9d50*/  BRA `(.L_x_219) ;  /* 0xffffff98001c7947 */ /* 0x000fea000383ffff */
.L_x_64:
[----:B----4-:R-:W-:-:S07]  /*9d60*/  MOV R0, UR5 ;  /* 0x0000000500007c02 */ /* 0x010fce0008000f00 */
.L_x_220:
[----:B-1----:R1:W2:Y:S02]  /*9d70*/  SYNCS.PHASECHK.TRANS64.TRYWAIT P0, [R0+URZ], R3 ;  /* 0x00000003000075a7 */ /* 0x0022a400080011ff */
[----:B--2---:R-:W-:Y:S05]  /*9d80*/  @!P0 NANOSLEEP.SYNCS 0x989680 ;  /* 0x009896800000895d */ /* 0x004fea0003900000 */
[----:B------:R-:W2:Y:S02]  /*9d90*/  @!P0 SYNCS.PHASECHK.TRANS64 P0, [R0+URZ], R3 ;  /* 0x00000003000085a7 */ /* 0x000ea400080010ff */
[----:B--2---:R-:W-:Y:S05]  /*9da0*/  @!P0 BRA `(.L_x_220) ;  /* 0xfffffffc00f08947 */ /* 0x004fea000383ffff */
[----:B------:R-:W-:Y:S05]  /*9db0*/  BRA `(.L_x_221) ;  /* 0xffffff9800287947 */ /* 0x000fea000383ffff */
.L_x_65:
[----:B----4-:R-:W-:-:S07]  /*9dc0*/  MOV R0, UR5 ;  /* 0x0000000500007c02 */ /* 0x010fce0008000f00 */
.L_x_222:
[----:B-1----:R1:W2:Y:S02]  /*9dd0*/  SYNCS.PHASECHK.TRANS64.TRYWAIT P0, [R0+URZ], R3 ;  /* 0x00000003000075a7 */ /* 0x0022a400080011ff */
[----:B--2---:R-:W-:Y:S05]  /*9de0*/  @!P0 NANOSLEEP.SYNCS 0x989680 ;  /* 0x009896800000895d */ /* 0x004fea0003900000 */
[----:B------:R-:W2:Y:S02]  /*9df0*/  @!P0 SYNCS.PHASECHK.TRANS64 P0, [R0+URZ], R3 ;  /* 0x00000003000085a7 */ /* 0x000ea400080010ff */
[----:B--2---:R-:W-:Y:S05]  /*9e00*/  @!P0 BRA `(.L_x_222) ;  /* 0xfffffffc00f08947 */ /* 0x004fea000383ffff */
[----:B------:R-:W-:Y:S05]  /*9e10*/  BRA `(.L_x_223) ;  /* 0xffffff9800347947 */ /* 0x000fea000383ffff */
.L_x_66:
[----:B----4-:R-:W-:-:S07]  /*9e20*/  MOV R0, UR5 ;  /* 0x0000000500007c02 */ /* 0x010fce0008000f00 */
.L_x_224:
[----:B-1----:R1:W2:Y:S02]  /*9e30*/  SYNCS.PHASECHK.TRANS64.TRYWAIT P0, [R0+URZ], R3 ;  /* 0x00000003000075a7 */ /* 0x0022a400080011ff */
[----:B--2---:R-:W-:Y:S05]  /*9e40*/  @!P0 NANOSLEEP.SYNCS 0x989680 ;  /* 0x009896800000895d */ /* 0x004fea0003900000 */
[----:B------:R-:W2:Y:S02]  /*9e50*/  @!P0 SYNCS.PHASECHK.TRANS64 P0, [R0+URZ], R3 ;  /* 0x00000003000085a7 */ /* 0x000ea400080010ff */
[----:B--2---:R-:W-:Y:S05]  /*9e60*/  @!P0 BRA `(.L_x_224) ;  /* 0xfffffffc00f08947 */ /* 0x004fea000383ffff */
[----:B------:R-:W-:Y:S05]  /*9e70*/  BRA `(.L_x_225) ;  /* 0xffffff9800407947 */ /* 0x000fea000383ffff */
.L_x_67:
[----:B----4-:R-:W-:-:S07]  /*9e80*/  MOV R0, UR5 ;  /* 0x0000000500007c02 */ /* 0x010fce0008000f00 */
.L_x_226:
[----:B-1----:R1:W2:Y:S02]  /*9e90*/  SYNCS.PHASECHK.TRANS64.TRYWAIT P0, [R0+URZ], R3 ;  /* 0x00000003000075a7 */ /* 0x0022a400080011ff */
[----:B--2---:R-:W-:Y:S05]  /*9ea0*/  @!P0 NANOSLEEP.SYNCS 0x989680 ;  /* 0x009896800000895d */ /* 0x004fea0003900000 */
[----:B------:R-:W2:Y:S02]  /*9eb0*/  @!P0 SYNCS.PHASECHK.TRANS64 P0, [R0+URZ], R3 ;  /* 0x00000003000085a7 */ /* 0x000ea400080010ff */
[----:B--2---:R-:W-:Y:S05]  /*9ec0*/  @!P0 BRA `(.L_x_226) ;  /* 0xfffffffc00f08947 */ /* 0x004fea000383ffff */
[----:B------:R-:W-:Y:S05]  /*9ed0*/  BRA `(.L_x_227) ;  /* 0xffffff98004c7947 */ /* 0x000fea000383ffff */
.L_x_68:
[----:B----4-:R-:W-:-:S07]  /*9ee0*/  MOV R0, UR5 ;  /* 0x0000000500007c02 */ /* 0x010fce0008000f00 */
.L_x_228:
[----:B-1----:R1:W2:Y:S02]  /*9ef0*/  SYNCS.PHASECHK.TRANS64.TRYWAIT P0, [R0+URZ], R3 ;  /* 0x00000003000075a7 */ /* 0x0022a400080011ff */
[----:B--2---:R-:W-:Y:S05]  /*9f00*/  @!P0 NANOSLEEP.SYNCS 0x989680 ;  /* 0x009896800000895d */ /* 0x004fea0003900000 */
[----:B------:R-:W2:Y:S02]  /*9f10*/  @!P0 SYNCS.PHASECHK.TRANS64 P0, [R0+URZ], R3 ;  /* 0x00000003000085a7 */ /* 0x000ea400080010ff */
[----:B--2---:R-:W-:Y:S05]  /*9f20*/  @!P0 BRA `(.L_x_228) ;  /* 0xfffffffc00f08947 */ /* 0x004fea000383ffff */
[----:B------:R-:W-:Y:S05]  /*9f30*/  BRA `(.L_x_229) ;  /* 0xffffff9800587947 */ /* 0x000fea000383ffff */
.L_x_69:
[----:B----4-:R-:W-:-:S07]  /*9f40*/  MOV R0, UR5 ;  /* 0x0000000500007c02 */ /* 0x010fce0008000f00 */
.L_x_230:
[----:B-1----:R1:W2:Y:S02]  /*9f50*/  SYNCS.PHASECHK.TRANS64.TRYWAIT P0, [R0+URZ], R3 ;  /* 0x00000003000075a7 */ /* 0x0022a400080011ff */
[----:B--2---:R-:W-:Y:S05]  /*9f60*/  @!P0 NANOSLEEP.SYNCS 0x989680 ;  /* 0x009896800000895d */ /* 0x004fea0003900000 */
[----:B------:R-:W2:Y:S02]  /*9f70*/  @!P0 SYNCS.PHASECHK.TRANS64 P0, [R0+URZ], R3 ;  /* 0x00000003000085a7 */ /* 0x000ea400080010ff */
[----:B--2---:R-:W-:Y:S05]  /*9f80*/  @!P0 BRA `(.L_x_230) ;  /* 0xfffffffc00f08947 */ /* 0x004fea000383ffff */
[----:B------:R-:W-:Y:S05]  /*9f90*/  BRA `(.L_x_231) ;  /* 0xffffff9800647947 */ /* 0x000fea000383ffff */
.L_x_72:
[----:B-1----:R1:W2:Y:S02]  /*9fa0*/  SYNCS.PHASECHK.TRANS64.TRYWAIT P0, [R0+URZ+0x2d0], R5 ;  /* 0x0002d005000075a7 */ /* 0x0022a400080011ff */
[----:B--2---:R-:W-:Y:S05]  /*9fb0*/  @!P0 NANOSLEEP.SYNCS 0x989680 ;  /* 0x009896800000895d */ /* 0x004fea0003900000 */
[----:B------:R-:W2:Y:S02]  /*9fc0*/  @!P0 SYNCS.PHASECHK.TRANS64 P0, [R0+URZ+0x2d0], R5 ;  /* 0x0002d005000085a7 */ /* 0x000ea400080010ff */
[----:B--2---:R-:W-:Y:S05]  /*9fd0*/  @!P0 BRA `(.L_x_72) ;  /* 0xfffffffc00f08947 */ /* 0x004fea000383ffff */
[----:B------:R-:W-:Y:S05]  /*9fe0*/  BRA `(.L_x_232) ;  /* 0xffffff9800c07947 */ /* 0x000fea000383ffff */
.L_x_73:
[----:B------:R-:W-:-:S07]  /*9ff0*/  MOV R0, UR5 ;  /* 0x0000000500007c02 */ /* 0x000fce0008000f00 */
.L_x_233:
[----:B-1----:R1:W2:Y:S02]  /*a000*/  SYNCS.PHASECHK.TRANS64.TRYWAIT P0, [R0+URZ+0x280], R5 ;  /* 0x00028005000075a7 */ /* 0x0022a400080011ff */
[----:B--2---:R-:W-:Y:S05]  /*a010*/  @!P0 NANOSLEEP.SYNCS 0x989680 ;  /* 0x009896800000895d */ /* 0x004fea0003900000 */
[----:B------:R-:W2:Y:S02]  /*a020*/  @!P0 SYNCS.PHASECHK.TRANS64 P0, [R0+URZ+0x280], R5 ;  /* 0x00028005000085a7 */ /* 0x000ea400080010ff */
[----:B--2---:R-:W-:Y:S05]  /*a030*/  @!P0 BRA `(.L_x_233) ;  /* 0xfffffffc00f08947 */ /* 0x004fea000383ffff */
[----:B------:R-:W-:Y:S05]  /*a040*/  BRA `(.L_x_234) ;  /* 0xffffff9800d07947 */ /* 0x000fea000383ffff */
.L_x_74:
[----:B-1----:R1:W2:Y:S02]  /*a050*/  SYNCS.PHASECHK.TRANS64.TRYWAIT P1, [R0+URZ+0x270], R5 ;  /* 0x00027005000075a7 */ /* 0x0022a400080211ff */
[----:B--2---:R-:W-:Y:S05]  /*a060*/  @!P1 NANOSLEEP.SYNCS 0x989680 ;  /* 0x009896800000995d */ /* 0x004fea0003900000 */
[----:B------:R-:W2:Y:S02]  /*a070*/  @!P1 SYNCS.PHASECHK.TRANS64 P1, [R0+URZ+0x270], R5 ;  /* 0x00027005000095a7 */ /* 0x000ea400080210ff */
[----:B--2---:R-:W-:Y:S05]  /*a080*/  @!P1 BRA `(.L_x_74) ;  /* 0xfffffffc00f09947 */ /* 0x004fea000383ffff */
[----:B------:R-:W-:Y:S05]  /*a090*/  BRA `(.L_x_235) ;  /* 0xffffff9c00007947 */ /* 0x000fea000383ffff */
.L_x_77:
[----:B------:R-:W-:-:S07]  /*a0a0*/  MOV R0, UR5 ;  /* 0x0000000500007c02 */ /* 0x000fce0008000f00 */
.L_x_236:
[----:B-1----:R1:W2:Y:S02]  /*a0b0*/  SYNCS.PHASECHK.TRANS64.TRYWAIT P0, [R0+URZ+0x280], R3 ;  /* 0x00028003000075a7 */ /* 0x0022a400080011ff */
[----:B--2---:R-:W-:Y:S05]  /*a0c0*/  @!P0 NANOSLEEP.SYNCS 0x989680 ;  /* 0x009896800000895d */ /* 0x004fea0003900000 */
[----:B------:R-:W2:Y:S02]  /*a0d0*/  @!P0 SYNCS.PHASECHK.TRANS64 P0, [R0+URZ+0x280], R3 ;  /* 0x00028003000085a7 */ /* 0x000ea400080010ff */
[----:B--2---:R-:W-:Y:S05]  /*a0e0*/  @!P0 BRA `(.L_x_236) ;  /* 0xfffffffc00f08947 */ /* 0x004fea000383ffff */
[----:B------:R-:W-:Y:S05]  /*a0f0*/  BRA `(.L_x_76) ;  /* 0xffffff9c00547947 */ /* 0x000fea000383ffff */
.L_x_84:
[----:B-1----:R1:W2:Y:S02]  /*a100*/  SYNCS.PHASECHK.TRANS64.TRYWAIT P1, [R0+URZ+0x270], R5 ;  /* 0x00027005000075a7 */ /* 0x0022a400080211ff */
[----:B--2---:R-:W-:Y:S05]  /*a110*/  @!P1 NANOSLEEP.SYNCS 0x989680 ;  /* 0x009896800000995d */ /* 0x004fea0003900000 */
[----:B------:R-:W2:Y:S02]  /*a120*/  @!P1 SYNCS.PHASECHK.TRANS64 P1, [R0+URZ+0x270], R5 ;  /* 0x00027005000095a7 */ /* 0x000ea400080210ff */
[----:B--2---:R-:W-:Y:S05]  /*a130*/  @!P1 BRA `(.L_x_84) ;  /* 0xfffffffc00f09947 */ /* 0x004fea000383ffff */
[----:B------:R-:W-:Y:S05]  /*a140*/  BRA `(.L_x_237) ;  /* 0xffffffa000ac7947 */ /* 0x000fea000383ffff */
.L_x_85:
[----:B------:R-:W-:-:S07]  /*a150*/  MOV R3, UR9 ;  /* 0x0000000900037c02 */ /* 0x000fce0008000f00 */
.L_x_238:
[----:B-1----:R1:W2:Y:S02]  /*a160*/  SYNCS.PHASECHK.TRANS64.TRYWAIT P0, [R3+URZ+0x2b0], R0 ;  /* 0x0002b000030075a7 */ /* 0x0022a400080011ff */
[----:B--2---:R-:W-:Y:S05]  /*a170*/  @!P0 NANOSLEEP.SYNCS 0x989680 ;  /* 0x009896800000895d */ /* 0x004fea0003900000 */
[----:B------:R-:W2:Y:S02]  /*a180*/  @!P0 SYNCS.PHASECHK.TRANS64 P0, [R3+URZ+0x2b0], R0 ;  /* 0x0002b000030085a7 */ /* 0x000ea400080010ff */
[----:B--2---:R-:W-:Y:S05]  /*a190*/  @!P0 BRA `(.L_x_238) ;  /* 0xfffffffc00f08947 */ /* 0x004fea000383ffff */
[----:B------:R-:W-:Y:S05]  /*a1a0*/  BRA `(.L_x_239) ;  /* 0xffffffa000e07947 */ /* 0x000fea000383ffff */
.L_x_88:
[----:B------:R-:W-:Y:S07]  /*a1b0*/  MOV R0, UR7 ;  /* 0x0000000700007c02 */ /* 0x000fee0008000f00 */
.L_x_240:
[----:B-1----:R1:W2:Y:S02]  /*a1c0*/  SYNCS.PHASECHK.TRANS64.TRYWAIT P0, [R0+URZ], R3 ;  /* 0x00000003000075a7 */ /* 0x0022a400080011ff */
[----:B--2---:R-:W-:Y:S05]  /*a1d0*/  @!P0 NANOSLEEP.SYNCS 0x989680 ;  /* 0x009896800000895d */ /* 0x004fea0003900000 */
[----:B------:R-:W2:Y:S02]  /*a1e0*/  @!P0 SYNCS.PHASECHK.TRANS64 P0, [R0+URZ], R3 ;  /* 0x00000003000085a7 */ /* 0x000ea400080010ff */
[----:B--2---:R-:W-:Y:S05]  /*a1f0*/  @!P0 BRA `(.L_x_240) ;  /* 0xfffffffc00f08947 */ /* 0x004fea000383ffff */
[----:B------:R-:W-:Y:S05]  /*a200*/  BRA `(.L_x_87) ;  /* 0xffffffa400187947 */ /* 0x000fea000383ffff */
.L_x_91:
[----:B------:R-:W-:-:S07]  /*a210*/  MOV R0, UR5 ;  /* 0x0000000500007c02 */ /* 0x000fce0008000f00 */
.L_x_241:
[----:B--2---:R2:W3:Y:S02]  /*a220*/  SYNCS.PHASECHK.TRANS64.TRYWAIT P0, [R0+URZ], R3 ;  /* 0x00000003000075a7 */ /* 0x0044e400080011ff */
[----:B---3--:R-:W-:Y:S05]  /*a230*/  @!P0 NANOSLEEP.SYNCS 0x989680 ;  /* 0x009896800000895d */ /* 0x008fea0003900000 */
[----:B------:R-:W3:Y:S02]  /*a240*/  @!P0 SYNCS.PHASECHK.TRANS64 P0, [R0+URZ], R3 ;  /* 0x00000003000085a7 */ /* 0x000ee400080010ff */
[----:B---3--:R-:W-:Y:S05]  /*a250*/  @!P0 BRA `(.L_x_241) ;  /* 0xfffffffc00f08947 */ /* 0x008fea000383ffff */
[----:B------:R-:W-:Y:S05]  /*a260*/  BRA `(.L_x_242) ;  /* 0xffffffa400b87947 */ /* 0x000fea000383ffff */
.L_x_92:
[----:B------:R-:W-:-:S07]  /*a270*/  MOV R0, UR5 ;  /* 0x0000000500007c02 */ /* 0x000fce0008000f00 */
.L_x_243:
[----:B--2---:R2:W3:Y:S02]  /*a280*/  SYNCS.PHASECHK.TRANS64.TRYWAIT P0, [R0+URZ], R3 ;  /* 0x00000003000075a7 */ /* 0x0044e400080011ff */
[----:B---3--:R-:W-:Y:S05]  /*a290*/  @!P0 NANOSLEEP.SYNCS 0x989680 ;  /* 0x009896800000895d */ /* 0x008fea0003900000 */
[----:B------:R-:W3:Y:S02]  /*a2a0*/  @!P0 SYNCS.PHASECHK.TRANS64 P0, [R0+URZ], R3 ;  /* 0x00000003000085a7 */ /* 0x000ee400080010ff */
[----:B---3--:R-:W-:Y:S05]  /*a2b0*/  @!P0 BRA `(.L_x_243) ;  /* 0xfffffffc00f08947 */ /* 0x008fea000383ffff */
[----:B------:R-:W-:Y:S05]  /*a2c0*/  BRA `(.L_x_244) ;  /* 0xffffffa400c47947 */ /* 0x000fea000383ffff */
.L_x_93:
[----:B------:R-:W-:-:S07]  /*a2d0*/  MOV R0, UR5 ;  /* 0x0000000500007c02 */ /* 0x000fce0008000f00 */
.L_x_245:
[----:B--2---:R2:W3:Y:S02]  /*a2e0*/  SYNCS.PHASECHK.TRANS64.TRYWAIT P0, [R0+URZ], R3 ;  /* 0x00000003000075a7 */ /* 0x0044e400080011ff */
[----:B---3--:R-:W-:Y:S05]  /*a2f0*/  @!P0 NANOSLEEP.SYNCS 0x989680 ;  /* 0x009896800000895d */ /* 0x008fea0003900000 */
[----:B------:R-:W3:Y:S02]  /*a300*/  @!P0 SYNCS.PHASECHK.TRANS64 P0, [R0+URZ], R3 ;  /* 0x00000003000085a7 */ /* 0x000ee400080010ff */
[----:B---3--:R-:W-:Y:S05]  /*a310*/  @!P0 BRA `(.L_x_245) ;  /* 0xfffffffc00f08947 */ /* 0x008fea000383ffff */
[----:B------:R-:W-:Y:S05]  /*a320*/  BRA `(.L_x_246) ;  /* 0xffffffa400d07947 */ /* 0x000fea000383ffff */
.L_x_94:
[----:B------:R-:W-:-:S07]  /*a330*/  MOV R0, UR7 ;  /* 0x0000000700007c02 */ /* 0x000fce0008000f00 */
.L_x_247:
[----:B--2---:R2:W3:Y:S02]  /*a340*/  SYNCS.PHASECHK.TRANS64.TRYWAIT P0, [R0+URZ], R3 ;  /* 0x00000003000075a7 */ /* 0x0044e400080011ff */
[----:B---3--:R-:W-:Y:S05]  /*a350*/  @!P0 NANOSLEEP.SYNCS 0x989680 ;  /* 0x009896800000895d */ /* 0x008fea0003900000 */
[----:B------:R-:W3:Y:S02]  /*a360*/  @!P0 SYNCS.PHASECHK.TRANS64 P0, [R0+URZ], R3 ;  /* 0x00000003000085a7 */ /* 0x000ee400080010ff */
[----:B---3--:R-:W-:Y:S05]  /*a370*/  @!P0 BRA `(.L_x_247) ;  /* 0xfffffffc00f08947 */ /* 0x008fea000383ffff */
[----:B------:R-:W-:Y:S05]  /*a380*/  BRA `(.L_x_248) ;  /* 0xffffffa400dc7947 */ /* 0x000fea000383ffff */
.L_x_99:
[----:B--2---:R2:W3:Y:S02]  /*a390*/  SYNCS.PHASECHK.TRANS64.TRYWAIT P0, [R0+URZ+0x270], R3 ;  /* 0x00027003000075a7 */ /* 0x0044e400080011ff */
[----:B---3--:R-:W-:Y:S05]  /*a3a0*/  @!P0 NANOSLEEP.SYNCS 0x989680 ;  /* 0x009896800000895d */ /* 0x008fea0003900000 */
[----:B------:R-:W3:Y:S02]  /*a3b0*/  @!P0 SYNCS.PHASECHK.TRANS64 P0, [R0+URZ+0x270], R3 ;  /* 0x00027003000085a7 */ /* 0x000ee400080010ff */
[----:B---3--:R-:W-:Y:S05]  /*a3c0*/  @!P0 BRA `(.L_x_99) ;  /* 0xfffffffc00f08947 */ /* 0x008fea000383ffff */
[----:B------:R-:W-:Y:S05]  /*a3d0*/  BRA `(.L_x_249) ;  /* 0xffffffa800e87947 */ /* 0x000fea000383ffff */
.L_x_102:
[----:B------:R-:W-:Y:S07]  /*a3e0*/  MOV R0, UR7 ;  /* 0x0000000700007c02 */ /* 0x000fee0008000f00 */
.L_x_250:
[----:B--2---:R2:W3:Y:S02]  /*a3f0*/  SYNCS.PHASECHK.TRANS64.TRYWAIT P0, [R0+URZ+0x268], R3 ;  /* 0x00026803000075a7 */ /* 0x0044e400080011ff */
[----:B---3--:R-:W-:Y:S05]  /*a400*/  @!P0 NANOSLEEP.SYNCS 0x989680 ;  /* 0x009896800000895d */ /* 0x008fea0003900000 */
[----:B------:R-:W3:Y:S02]  /*a410*/  @!P0 SYNCS.PHASECHK.TRANS64 P0, [R0+URZ+0x268], R3 ;  /* 0x00026803000085a7 */ /* 0x000ee400080010ff */
[----:B---3--:R-:W-:Y:S05]  /*a420*/  @!P0 BRA `(.L_x_250) ;  /* 0xfffffffc00f08947 */ /* 0x008fea000383ffff */
[----:B------:R-:W-:Y:S05]  /*a430*/  BRA `(.L_x_101) ;  /* 0xffffffac00c87947 */ /* 0x000fea000383ffff */
.L_x_105:
[----:B------:R-:W-:Y:S07]  /*a440*/  MOV R3, UR7 ;  /* 0x0000000700037c02 */ /* 0x000fee0008000f00 */
.L_x_251:
[----:B-1----:R1:W2:Y:S02]  /*a450*/  SYNCS.PHASECHK.TRANS64.TRYWAIT P0, [R3+URZ+0x240], R12 ;  /* 0x0002400c030075a7 */ /* 0x0022a400080011ff */
[----:B--2---:R-:W-:Y:S05]  /*a460*/  @!P0 NANOSLEEP.SYNCS 0x989680 ;  /* 0x009896800000895d */ /* 0x004fea0003900000 */
[----:B------:R-:W2:Y:S02]  /*a470*/  @!P0 SYNCS.PHASECHK.TRANS64 P0, [R3+URZ+0x240], R12 ;  /* 0x0002400c030085a7 */ /* 0x000ea400080010ff */
[----:B--2---:R-:W-:Y:S05]  /*a480*/  @!P0 BRA `(.L_x_251) ;  /* 0xfffffffc00f08947 */ /* 0x004fea000383ffff */
[----:B------:R-:W-:Y:S05]  /*a490*/  BRA `(.L_x_252) ;  /* 0xffffffb000407947 */ /* 0x000fea000383ffff */
.L_x_106:
[----:B-1----:R-:W-:Y:S07]  /*a4a0*/  MOV R3, UR7 ;  /* 0x0000000700037c02 */ /* 0x002fee0008000f00 */
.L_x_253:
[----:B-1----:R1:W2:Y:S02]  /*a4b0*/  SYNCS.PHASECHK.TRANS64.TRYWAIT P0, [R3+URZ+0x248], R12 ;  /* 0x0002480c030075a7 */ /* 0x0022a400080011ff */
[----:B--2---:R-:W-:Y:S05]  /*a4c0*/  @!P0 NANOSLEEP.SYNCS 0x989680 ;  /* 0x009896800000895d */ /* 0x004fea0003900000 */
[----:B------:R-:W2:Y:S02]  /*a4d0*/  @!P0 SYNCS.PHASECHK.TRANS64 P0, [R3+URZ+0x248], R12 ;  /* 0x0002480c030085a7 */ /* 0x000ea400080010ff */
[----:B--2---:R-:W-:Y:S05]  /*a4e0*/  @!P0 BRA `(.L_x_253) ;  /* 0xfffffffc00f08947 */ /* 0x004fea000383ffff */
[----:B------:R-:W-:Y:S05]  /*a4f0*/  BRA `(.L_x_254) ;  /* 0xffffffb0007c7947 */ /* 0x000fea000383ffff */
.L_x_107:
[----:B-1----:R-:W-:Y:S07]  /*a500*/  MOV R3, UR7 ;  /* 0x0000000700037c02 */ /* 0x002fee0008000f00 */
.L_x_255:
[----:B-1----:R1:W2:Y:S02]  /*a510*/  SYNCS.PHASECHK.TRANS64.TRYWAIT P0, [R3+URZ+0x250], R12 ;  /* 0x0002500c030075a7 */ /* 0x0022a400080011ff */
[----:B--2---:R-:W-:Y:S05]  /*a520*/  @!P0 NANOSLEEP.SYNCS 0x989680 ;  /* 0x009896800000895d */ /* 0x004fea0003900000 */
[----:B------:R-:W2:Y:S02]  /*a530*/  @!P0 SYNCS.PHASECHK.TRANS64 P0, [R3+URZ+0x250], R12 ;  /* 0x0002500c030085a7 */ /* 0x000ea400080010ff */
[----:B--2---:R-:W-:Y:S05]  /*a540*/  @!P0 BRA `(.L_x_255) ;  /* 0xfffffffc00f08947 */ /* 0x004fea000383ffff */
[----:B------:R-:W-:Y:S05]  /*a550*/  BRA `(.L_x_256) ;  /* 0xffffffb000c47947 */ /* 0x000fea000383ffff */
.L_x_108:
[----:B------:R-:W-:Y:S07]  /*a560*/  MOV R3, UR7 ;  /* 0x0000000700037c02 */ /* 0x000fee0008000f00 */
.L_x_257:
[----:B-1----:R1:W2:Y:S02]  /*a570*/  SYNCS.PHASECHK.TRANS64.TRYWAIT P0, [R3+URZ+0x258], R12 ;  /* 0x0002580c030075a7 */ /* 0x0022a400080011ff */
[----:B--2---:R-:W-:Y:S05]  /*a580*/  @!P0 NANOSLEEP.SYNCS 0x989680 ;  /* 0x009896800000895d */ /* 0x004fea0003900000 */
[----:B------:R-:W2:Y:S02]  /*a590*/  @!P0 SYNCS.PHASECHK.TRANS64 P0, [R3+URZ+0x258], R12 ;  /* 0x0002580c030085a7 */ /* 0x000ea400080010ff */
[----:B--2---:R-:W-:Y:S05]  /*a5a0*/  @!P0 BRA `(.L_x_257) ;  /* 0xfffffffc00f08947 */ /* 0x004fea000383ffff */
[----:B------:R-:W-:Y:S05]  /*a5b0*/  BRA `(.L_x_258) ;  /* 0xffffffb4004c7947 */ /* 0x000fea000383ffff */
.L_x_110:
[----:B------:R-:W-:-:S07]  /*a5c0*/  MOV R0, UR7 ;  /* 0x0000000700007c02 */ /* 0x000fce0008000f00 */
.L_x_259:
[----:B-1----:R1:W3:Y:S02]  /*a5d0*/  SYNCS.PHASECHK.TRANS64.TRYWAIT P0, [R0+URZ+0x240], R3 ;  /* 0x00024003000075a7 */ /* 0x0022e400080011ff */
[----:B---3--:R-:W-:Y:S05]  /*a5e0*/  @!P0 NANOSLEEP.SYNCS 0x989680 ;  /* 0x009896800000895d */ /* 0x008fea0003900000 */
[----:B------:R-:W3:Y:S02]  /*a5f0*/  @!P0 SYNCS.PHASECHK.TRANS64 P0, [R0+URZ+0x240], R3 ;  /* 0x00024003000085a7 */ /* 0x000ee400080010ff */
[----:B---3--:R-:W-:Y:S05]  /*a600*/  @!P0 BRA `(.L_x_259) ;  /* 0xfffffffc00f08947 */ /* 0x008fea000383ffff */
[----:B------:R-:W-:Y:S05]  /*a610*/  BRA `(.L_x_260) ;  /* 0xffffffb400bc7947 */ /* 0x000fea000383ffff */
.L_x_111:
[----:B-1----:R-:W-:-:S07]  /*a620*/  MOV R0, UR7 ;  /* 0x0000000700007c02 */ /* 0x002fce0008000f00 */
.L_x_261:
[----:B-1----:R1:W3:Y:S02]  /*a630*/  SYNCS.PHASECHK.TRANS64.TRYWAIT P0, [R0+URZ+0x248], R3 ;  /* 0x00024803000075a7 */ /* 0x0022e400080011ff */
[----:B---3--:R-:W-:Y:S05]  /*a640*/  @!P0 NANOSLEEP.SYNCS 0x989680 ;  /* 0x009896800000895d */ /* 0x008fea0003900000 */
[----:B------:R-:W3:Y:S02]  /*a650*/  @!P0 SYNCS.PHASECHK.TRANS64 P0, [R0+URZ+0x248], R3 ;  /* 0x00024803000085a7 */ /* 0x000ee400080010ff */
[----:B---3--:R-:W-:Y:S05]  /*a660*/  @!P0 BRA `(.L_x_261) ;  /* 0xfffffffc00f08947 */ /* 0x008fea000383ffff */
[----:B------:R-:W-:Y:S05]  /*a670*/  BRA `(.L_x_262) ;  /* 0xffffffb400ac7947 */ /* 0x000fea000383ffff */
.L_x_112:
[----:B-1----:R-:W-:-:S07]  /*a680*/  MOV R0, UR7 ;  /* 0x0000000700007c02 */ /* 0x002fce0008000f00 */
.L_x_263:
[----:B-1----:R1:W3:Y:S02]  /*a690*/  SYNCS.PHASECHK.TRANS64.TRYWAIT P0, [R0+URZ+0x250], R3 ;  /* 0x00025003000075a7 */ /* 0x0022e400080011ff */
[----:B---3--:R-:W-:Y:S05]  /*a6a0*/  @!P0 NANOSLEEP.SYNCS 0x989680 ;  /* 0x009896800000895d */ /* 0x008fea0003900000 */
[----:B------:R-:W3:Y:S02]  /*a6b0*/  @!P0 SYNCS.PHASECHK.TRANS64 P0, [R0+URZ+0x250], R3 ;  /* 0x00025003000085a7 */ /* 0x000ee400080010ff */
[----:B---3--:R-:W-:Y:S05]  /*a6c0*/  @!P0 BRA `(.L_x_263) ;  /* 0xfffffffc00f08947 */ /* 0x008fea000383ffff */
[----:B------:R-:W-:Y:S05]  /*a6d0*/  BRA `(.L_x_264) ;  /* 0xffffffb4009c7947 */ /* 0x000fea000383ffff */
.L_x_114:
[----:B--2---:R2:W4:Y:S02]  /*a6e0*/  SYNCS.PHASECHK.TRANS64.TRYWAIT P0, [R0+URZ+0x270], R3 ;  /* 0x00027003000075a7 */ /* 0x00452400080011ff */
[----:B----4-:R-:W-:Y:S05]  /*a6f0*/  @!P0 NANOSLEEP.SYNCS 0x989680 ;  /* 0x009896800000895d */ /* 0x010fea0003900000 */
[----:B------:R-:W4:Y:S02]  /*a700*/  @!P0 SYNCS.PHASECHK.TRANS64 P0, [R0+URZ+0x270], R3 ;  /* 0x00027003000085a7 */ /* 0x000f2400080010ff */
[----:B----4-:R-:W-:Y:S05]  /*a710*/  @!P0 BRA `(.L_x_114) ;  /* 0xfffffffc00f08947 */ /* 0x010fea000383ffff */
[----:B------:R-:W-:Y:S05]  /*a720*/  BRA `(.L_x_265) ;  /* 0xffffffb800707947 */ /* 0x000fea000383ffff */
.L_x_125:
[----:B-1----:R-:W-:Y:S04]  /*a730*/  MOV R2, UR48 ;  /* 0x0000003000027c02 */ /* 0x002fe80008000f00 */
[----:B------:R1:W3:Y:S03]  /*a740*/  SYNCS.PHASECHK.TRANS64.TRYWAIT P1, [R2+URZ+0x220], R3 ;  /* 0x00022003020075a7 */ /* 0x0002e600080211ff */
[----:B---3--:R-:W-:Y:S05]  /*a750*/  @!P1 NANOSLEEP.SYNCS 0x989680 ;  /* 0x009896800000995d */ /* 0x008fea0003900000 */
[----:B------:R-:W3:Y:S02]  /*a760*/  @!P1 SYNCS.PHASECHK.TRANS64 P1, [R2+URZ+0x220], R3 ;  /* 0x00022003020095a7 */ /* 0x000ee400080210ff */
[----:B---3--:R-:W-:Y:S05]  /*a770*/  @!P1 BRA `(.L_x_125) ;  /* 0xfffffffc00ec9947 */ /* 0x008fea000383ffff */
[----:B------:R-:W-:Y:S05]  /*a780*/  BRA `(.L_x_124) ;  /* 0xffffffc4007c7947 */ /* 0x000fea000383ffff */
.L_x_127:
[----:B-1----:R1:W4:Y:S02]  /*a790*/  SYNCS.PHASECHK.TRANS64.TRYWAIT P0, [R79+URZ+0x290], R0 ;  /* 0x000290004f0075a7 */ /* 0x00232400080011ff */
[----:B----4-:R-:W-:Y:S05]  /*a7a0*/  @!P0 NANOSLEEP.SYNCS 0x989680 ;  /* 0x009896800000895d */ /* 0x010fea0003900000 */
[----:B------:R-:W4:Y:S02]  /*a7b0*/  @!P0 SYNCS.PHASECHK.TRANS64 P0, [R79+URZ+0x290], R0 ;  /* 0x000290004f0085a7 */ /* 0x000f2400080010ff */
[----:B----4-:R-:W-:Y:S05]  /*a7c0*/  @!P0 BRA `(.L_x_127) ;  /* 0xfffffffc00f08947 */ /* 0x010fea000383ffff */
[----:B------:R-:W-:Y:S05]  /*a7d0*/  BRA `(.L_x_126) ;  /* 0xffffffc400a07947 */ /* 0x000fea000383ffff */
.L_x_136:
[----:B--2---:R2:W4:Y:S02]  /*a7e0*/  SYNCS.PHASECHK.TRANS64.TRYWAIT P0, [R3+URZ+0x220], R0 ;  /* 0x00022000030075a7 */ /* 0x00452400080011ff */
[----:B----4-:R-:W-:Y:S05]  /*a7f0*/  @!P0 NANOSLEEP.SYNCS 0x989680 ;  /* 0x009896800000895d */ /* 0x010fea0003900000 */
[----:B------:R-:W4:Y:S02]  /*a800*/  @!P0 SYNCS.PHASECHK.TRANS64 P0, [R3+URZ+0x220], R0 ;  /* 0x00022000030085a7 */ /* 0x000f2400080010ff */
[----:B----4-:R-:W-:Y:S05]  /*a810*/  @!P0 BRA `(.L_x_136) ;  /* 0xfffffffc00f08947 */ /* 0x010fea000383ffff */
[----:B------:R-:W-:Y:S05]  /*a820*/  BRA `(.L_x_135) ;  /* 0xffffffcc008c7947 */ /* 0x000fea000383ffff */
.L_x_144:
[----:B--2---:R2:W4:Y:S02]  /*a830*/  SYNCS.PHASECHK.TRANS64.TRYWAIT P0, [R83+URZ+0x220], R4 ;  /* 0x00022004530075a7 */ /* 0x00452400080011ff */
[----:B----4-:R-:W-:Y:S05]  /*a840*/  @!P0 NANOSLEEP.SYNCS 0x989680 ;  /* 0x009896800000895d */ /* 0x010fea0003900000 */
[----:B------:R-:W4:Y:S02]  /*a850*/  @!P0 SYNCS.PHASECHK.TRANS64 P0, [R83+URZ+0x220], R4 ;  /* 0x00022004530085a7 */ /* 0x000f2400080010ff */
[----:B----4-:R-:W-:Y:S05]  /*a860*/  @!P0 BRA `(.L_x_144) ;  /* 0xfffffffc00f08947 */ /* 0x010fea000383ffff */
[----:B------:R-:W-:Y:S05]  /*a870*/  BRA `(.L_x_143) ;  /* 0xffffffd400987947 */ /* 0x000fea000383ffff */
.L_x_152:
[----:B--2---:R2:W4:Y:S02]  /*a880*/  SYNCS.PHASECHK.TRANS64.TRYWAIT P0, [R88+URZ+0x220], R3 ;  /* 0x00022003580075a7 */ /* 0x00452400080011ff */
[----:B----4-:R-:W-:Y:S05]  /*a890*/  @!P0 NANOSLEEP.SYNCS 0x989680 ;  /* 0x009896800000895d */ /* 0x010fea0003900000 */
[----:B------:R-:W4:Y:S02]  /*a8a0*/  @!P0 SYNCS.PHASECHK.TRANS64 P0, [R88+URZ+0x220], R3 ;  /* 0x00022003580085a7 */ /* 0x000f2400080010ff */
[----:B----4-:R-:W-:Y:S05]  /*a8b0*/  @!P0 BRA `(.L_x_152) ;  /* 0xfffffffc00f08947 */ /* 0x010fea000383ffff */
[----:B------:R-:W-:Y:S05]  /*a8c0*/  BRA `(.L_x_151) ;  /* 0xffffffdc00a47947 */ /* 0x000fea000383ffff */
        .weak           $__internal_0_$__cuda_sm10x_tcgen05_guardrail_trap_col_being_dealloced_not_returned_by_alloc
        .type           $__internal_0_$__cuda_sm10x_tcgen05_guardrail_trap_col_being_dealloced_not_returned_by_alloc,@function
        .size           $__internal_0_$__cuda_sm10x_tcgen05_guardrail_trap_col_being_dealloced_not_returned_by_alloc,($__internal_1_$__cuda_sm10x_tcgen05_guardrail_trap_phase_invalid_during_alloc - $__internal_0_$__cuda_sm10x_tcgen05_guardrail_trap_col_being_dealloced_not_returned_by_alloc)
$__internal_0_$__cuda_sm10x_tcgen05_guardrail_trap_col_being_dealloced_not_returned_by_alloc:
[----:B------:R-:W-:Y:S05]  /*a8d0*/  BPT.TRAP 0x1 ;  /* 0x000000040000795c */ /* 0x000fea0000300000 */
[----:B------:R-:W-:-:S04]  /*a8e0*/  HFMA2 R3, -RZ, RZ, 0, 0 ;  /* 0x00000000ff037431 */ /* 0x000fc800000001ff */
[----:B------:R-:W-:Y:S05]  /*a8f0*/  RET.REL.NODEC R2 `(_ZN7cutlass13device_kernelINS_4gemm6kernel13GemmUniversalIN4cute5tupleIJiiiiEEENS1_10collective13CollectiveMmaINS1_35MainloopSm100TmaUmmaWarpSpecializedILi34ELi2ELi4ENS5_IJNS4_1CILi1EEESB_SB_EEEEENS5_IJNSA_ILi64EEENSA_ILi128EEENSA_ILi16EEEEEENS_10bfloat16_tENS5_IJlSB_lEEESI_SJ_NS4_8TiledMMAINS4_8MMA_AtomIJNS4_20SM100_MMA_F16BF16_SSISI_SI_fLi64ELi128ELNS4_4UMMA5MajorE0ELSO_0ELNSN_7ScaleInE0ELSP_0EEEEEENS4_6LayoutISC_NS5_IJNSA_ILi0EEEST_ST_EEEEENS5_IJNS4_10UnderscoreESW_SW_EEEEENS4_13SM90_TMA_LOADENS4_14ComposedLayoutINS4_7SwizzleILi1ELi4ELi3EEENS4_18smem_ptr_flag_bitsILi16EEENSS_INS5_IJNSA_ILi8EEESG_EEENS5_IJSG_SB_EEEEEEEvNS4_8identityESZ_S19_vS1A_EENS_8epilogue10collective18CollectiveEpilogueINS1C_23Sm100TmaWarpSpecializedILi4ELi2ELi16ELb1ELb0EEEJSH_NS5_IJNSS_ISE_SB_EENSS_INSA_ILi32EEESB_EEEEESI_SJ_SI_SJ_NS1C_6fusion15FusionCallbacksIS1G_NS1L_17LinearCombinationISI_fSI_fLNS_15FloatRoundStyleE2EEESH_S1K_JEEENS4_5SM1004TMEM4LOAD26SM100_TMEM_LOAD_16dp256b4xESZ_NS10_INS11_ILi2ELi4ELi3EEES14_NSS_INS5_IJS15_S1I_EEENS5_IJS1I_SB_EEEEEEENS4_17SM75_U32x4_LDSM_NENS4_14SM90_TMA_STOREES1Z_NS4_17SM90_U32x4_STSM_NENS4_39AutoVectorizingCopyWithAssumedAlignmentILi128EEEEEEvvEEEEvNT_6ParamsE) ;  /* 0xffffff5402c07950 */ /* 0x000fea0003c3ffff */
        .weak           $__internal_1_$__cuda_sm10x_tcgen05_guardrail_trap_phase_invalid_during_alloc
        .type           $__internal_1_$__cuda_sm10x_tcgen05_guardrail_trap_phase_invalid_during_alloc,@function
        .size           $__internal_1_$__cuda_sm10x_tcgen05_guardrail_trap_phase_invalid_during_alloc,($__internal_2_$__cuda_sm10x_tcgen05_guardrail_trap_unallocated_columns_being_dealloced - $__internal_1_$__cuda_sm10x_tcgen05_guardrail_trap_phase_invalid_during_alloc)
$__internal_1_$__cuda_sm10x_tcgen05_guardrail_trap_phase_invalid_during_alloc:
[----:B------:R-:W-:Y:S05]  /*a900*/  BPT.TRAP 0x1 ;  /* 0x000000040000795c */ /* 0x000fea0000300000 */
[----:B------:R-:W-:-:S04]  /*a910*/  MOV R3, 0x0 ;  /* 0x0000000000037802 */ /* 0x000fc80000000f00 */
[----:B------:R-:W-:Y:S05]  /*a920*/  RET.REL.NODEC R2 `(_ZN7cutlass13device_kernelINS_4gemm6kernel13GemmUniversalIN4cute5tupleIJiiiiEEENS1_10collective13CollectiveMmaINS1_35MainloopSm100TmaUmmaWarpSpecializedILi34ELi2ELi4ENS5_IJNS4_1CILi1EEESB_SB_EEEEENS5_IJNSA_ILi64EEENSA_ILi128EEENSA_ILi16EEEEEENS_10bfloat16_tENS5_IJlSB_lEEESI_SJ_NS4_8TiledMMAINS4_8MMA_AtomIJNS4_20SM100_MMA_F16BF16_SSISI_SI_fLi64ELi128ELNS4_4UMMA5MajorE0ELSO_0ELNSN_7ScaleInE0ELSP_0EEEEEENS4_6LayoutISC_NS5_IJNSA_ILi0EEEST_ST_EEEEENS5_IJNS4_10UnderscoreESW_SW_EEEEENS4_13SM90_TMA_LOADENS4_14ComposedLayoutINS4_7SwizzleILi1ELi4ELi3EEENS4_18smem_ptr_flag_bitsILi16EEENSS_INS5_IJNSA_ILi8EEESG_EEENS5_IJSG_SB_EEEEEEEvNS4_8identityESZ_S19_vS1A_EENS_8epilogue10collective18CollectiveEpilogueINS1C_23Sm100TmaWarpSpecializedILi4ELi2ELi16ELb1ELb0EEEJSH_NS5_IJNSS_ISE_SB_EENSS_INSA_ILi32EEESB_EEEEESI_SJ_SI_SJ_NS1C_6fusion15FusionCallbacksIS1G_NS1L_17LinearCombinationISI_fSI_fLNS_15FloatRoundStyleE2EEESH_S1K_JEEENS4_5SM1004TMEM4LOAD26SM100_TMEM_LOAD_16dp256b4xESZ_NS10_INS11_ILi2ELi4ELi3EEES14_NSS_INS5_IJS15_S1I_EEENS5_IJS1I_SB_EEEEEEENS4_17SM75_U32x4_LDSM_NENS4_14SM90_TMA_STOREES1Z_NS4_17SM90_U32x4_STSM_NENS4_39AutoVectorizingCopyWithAssumedAlignmentILi128EEEEEEvvEEEEvNT_6ParamsE) ;  /* 0xffffff5402b47950 */ /* 0x000fea0003c3ffff */
        .weak           $__internal_2_$__cuda_sm10x_tcgen05_guardrail_trap_unallocated_columns_being_dealloced
        .type           $__internal_2_$__cuda_sm10x_tcgen05_guardrail_trap_unallocated_columns_being_dealloced,@function
        .size           $__internal_2_$__cuda_sm10x_tcgen05_guardrail_trap_unallocated_columns_being_dealloced,(.L_x_267 - $__internal_2_$__cuda_sm10x_tcgen05_guardrail_trap_unallocated_columns_being_dealloced)
$__internal_2_$__cuda_sm10x_tcgen05_guardrail_trap_unallocated_columns_being_dealloced:
[----:B------:R-:W-:Y:S05]  /*a930*/  BPT.TRAP 0x1 ;  /* 0x000000040000795c */ /* 0x000fea0000300000 */
[----:B------:R-:W-:-:S04]  /*a940*/  HFMA2 R3, -RZ, RZ, 0, 0 ;  /* 0x00000000ff037431 */ /* 0x000fc800000001ff */
[----:B------:R-:W-:Y:S05]  /*a950*/  RET.REL.NODEC R2 `(_ZN7cutlass13device_kernelINS_4gemm6kernel13GemmUniversalIN4cute5tupleIJiiiiEEENS1_10collective13CollectiveMmaINS1_35MainloopSm100TmaUmmaWarpSpecializedILi34ELi2ELi4ENS5_IJNS4_1CILi1EEESB_SB_EEEEENS5_IJNSA_ILi64EEENSA_ILi128EEENSA_ILi16EEEEEENS_10bfloat16_tENS5_IJlSB_lEEESI_SJ_NS4_8TiledMMAINS4_8MMA_AtomIJNS4_20SM100_MMA_F16BF16_SSISI_SI_fLi64ELi128ELNS4_4UMMA5MajorE0ELSO_0ELNSN_7ScaleInE0ELSP_0EEEEEENS4_6LayoutISC_NS5_IJNSA_ILi0EEEST_ST_EEEEENS5_IJNS4_10UnderscoreESW_SW_EEEEENS4_13SM90_TMA_LOADENS4_14ComposedLayoutINS4_7SwizzleILi1ELi4ELi3EEENS4_18smem_ptr_flag_bitsILi16EEENSS_INS5_IJNSA_ILi8EEESG_EEENS5_IJSG_SB_EEEEEEEvNS4_8identityESZ_S19_vS1A_EENS_8epilogue10collective18CollectiveEpilogueINS1C_23Sm100TmaWarpSpecializedILi4ELi2ELi16ELb1ELb0EEEJSH_NS5_IJNSS_ISE_SB_EENSS_INSA_ILi32EEESB_EEEEESI_SJ_SI_SJ_NS1C_6fusion15FusionCallbacksIS1G_NS1L_17LinearCombinationISI_fSI_fLNS_15FloatRoundStyleE2EEESH_S1K_JEEENS4_5SM1004TMEM4LOAD26SM100_TMEM_LOAD_16dp256b4xESZ_NS10_INS11_ILi2ELi4ELi3EEES14_NSS_INS5_IJS15_S1I_EEENS5_IJS1I_SB_EEEEEEENS4_17SM75_U32x4_LDSM_NENS4_14SM90_TMA_STOREES1Z_NS4_17SM90_U32x4_STSM_NENS4_39AutoVectorizingCopyWithAssumedAlignmentILi128EEEEEEvvEEEEvNT_6ParamsE) ;  /* 0xffffff5402a87950 */ /* 0x000fea0003c3ffff */
.L_x_266:
[----:B------:R-:W-:-:S00]  /*a960*/  BRA `(.L_x_266) ;  /* 0xfffffffc00fc7947 */ /* 0x000fc0000383ffff */
[----:B------:R-:W-:-:S00]  /*a970*/  NOP ;  /* 0x0000000000007918 */ /* 0x000fc00000000000 */
        /* <DEDUP_REMOVED lines=8> */
.L_x_267:


//--------------------- .nv.global.init           --------------------------
	.section	.nv.global.init,"aw",@progbits
.nv.global.init:
	.type		$str$27,@object
	.size		$str$27,($str$28 - $str$27)
$str$27:
        /*0000*/ 	.byte	0x28, 0x61, 0x64, 0x64, 0x72, 0x65, 0x73, 0x73, 0x20, 0x26, 0x20, 0x6d, 0x61, 0x73, 0x6b, 0x29
        /*0010*/ 	.byte	0x20, 0x3d, 0x3d, 0x20, 0x30, 0x00
	.type		$str$28,@object
	.size		$str$28,($str$26 - $str$28)
$str$28:
        /*0016*/ 	.byte	0x2f, 0x74, 0x6d, 0x70, 0x2f, 0x63, 0x75, 0x74, 0x6c, 0x61, 0x73, 0x73, 0x5f, 0x73, 0x77, 0x65
        /*0026*/ 	.byte	0x65, 0x70, 0x5f, 0x73, 0x72, 0x63, 0x2f, 0x69, 0x6e, 0x63, 0x6c, 0x75, 0x64, 0x65, 0x2f, 0x63
        /*0036*/ 	.byte	0x75, 0x74, 0x65, 0x2f, 0x70, 0x6f, 0x69, 0x6e, 0x74, 0x65, 0x72, 0x5f, 0x66, 0x6c, 0x61, 0x67
        /*0046*/ 	.byte	0x67, 0x65, 0x64, 0x2e, 0x68, 0x70, 0x70, 0x00
	.type		$str$26,@object
	.size		$str$26,($str$25 - $str$26)
$str$26:
        /*004e*/ 	.byte	0x2f, 0x74, 0x6d, 0x70, 0x2f, 0x63, 0x75, 0x74, 0x6c, 0x61, 0x73, 0x73, 0x5f, 0x73, 0x77, 0x65
        /*005e*/ 	.byte	0x65, 0x70, 0x5f, 0x73, 0x72, 0x63, 0x2f, 0x69, 0x6e, 0x63, 0x6c, 0x75, 0x64, 0x65, 0x2f, 0x63
        /*006e*/ 	.byte	0x75, 0x74, 0x65, 0x2f, 0x61, 0x74, 0x6f, 0x6d, 0x2f, 0x63, 0x6f, 0x70, 0x79, 0x5f, 0x74, 0x72
        /*007e*/ 	.byte	0x61, 0x69, 0x74, 0x73, 0x5f, 0x73, 0x6d, 0x31, 0x30, 0x30, 0x2e, 0x68, 0x70, 0x70, 0x00
	.type		$str$25,@object
	.size		$str$25,(__unnamed_1 - $str$25)
$str$25:
        /*008d*/ 	.byte	0x28, 0x28, 0x75, 0x69, 0x6e, 0x74, 0x33, 0x32, 0x5f, 0x74, 0x28, 0x74, 0x68, 0x72, 0x65, 0x61
        /*009d*/ 	.byte	0x64, 0x49, 0x64, 0x78, 0x2e, 0x78, 0x29, 0x20, 0x2f, 0x20, 0x33, 0x32, 0x29, 0x20, 0x25, 0x20
        /*00ad*/ 	.byte	0x34, 0x29, 0x20, 0x3d, 0x3d, 0x20, 0x28, 0x28, 0x28, 0x74, 0x6d, 0x65, 0x6d, 0x5f, 0x61, 0x64
        /*00bd*/ 	.byte	0x64, 0x72, 0x20, 0x3e, 0x3e, 0x20, 0x31, 0x36, 0x29, 0x20, 0x2f, 0x20, 0x33, 0x32, 0x29, 0x20
        /*00cd*/ 	.byte	0x25, 0x20, 0x34, 0x29, 0x00
	.type		__unnamed_1,@object
	.size		__unnamed_1,(__unnamed_2 - __unnamed_1)
__unnamed_1:
        /*00d2*/ 	.byte	0x61, 0x75, 0x74, 0x6f, 0x20, 0x63, 0x75, 0x74, 0x65, 0x3a, 0x3a, 0x61, 0x73, 0x5f, 0x70, 0x6f
        /* <DEDUP_REMOVED lines=24> */
        /*0262*/ 	.byte	0x30, 0x34, 0x38, 0x3e, 0x3e, 0x3e, 0x3e, 0x5d, 0x00
	.type		__unnamed_2,@object
	.size		__unnamed_2,(.L_2 - __unnamed_2)
__unnamed_2:
        /* <DEDUP_REMOVED lines=45> */
        /*053b*/ 	.byte	0x3e, 0x3e, 0x3e, 0x5d, 0x00
.L_2:


//--------------------- .nv.shared._ZN7cutlass13device_kernelINS_4gemm6kernel13GemmUniversalIN4cute5tupleIJiiiiEEENS1_10collective13CollectiveMmaINS1_35MainloopSm100TmaUmmaWarpSpecializedILi34ELi2ELi4ENS5_IJNS4_1CILi1EEESB_SB_EEEEENS5_IJNSA_ILi64EEENSA_ILi128EEENSA_ILi16EEEEEENS_10bfloat16_tENS5_IJlSB_lEEESI_SJ_NS4_8TiledMMAINS4_8MMA_AtomIJNS4_20SM100_MMA_F16BF16_SSISI_SI_fLi64ELi128ELNS4_4UMMA5MajorE0ELSO_0ELNSN_7ScaleInE0ELSP_0EEEEEENS4_6LayoutISC_NS5_IJNSA_ILi0EEEST_ST_EEEEENS5_IJNS4_10UnderscoreESW_SW_EEEEENS4_13SM90_TMA_LOADENS4_14ComposedLayoutINS4_7SwizzleILi1ELi4ELi3EEENS4_18smem_ptr_flag_bitsILi16EEENSS_INS5_IJNSA_ILi8EEESG_EEENS5_IJSG_SB_EEEEEEEvNS4_8identityESZ_S19_vS1A_EENS_8epilogue10collective18CollectiveEpilogueINS1C_23Sm100TmaWarpSpecializedILi4ELi2ELi16ELb1ELb0EEEJSH_NS5_IJNSS_ISE_SB_EENSS_INSA_ILi32EEESB_EEEEESI_SJ_SI_SJ_NS1C_6fusion15FusionCallbacksIS1G_NS1L_17LinearCombinationISI_fSI_fLNS_15FloatRoundStyleE2EEESH_S1K_JEEENS4_5SM1004TMEM4LOAD26SM100_TMEM_LOAD_16dp256b4xESZ_NS10_INS11_ILi2ELi4ELi3EEES14_NSS_INS5_IJS15_S1I_EEENS5_IJS1I_SB_EEEEEEENS4_17SM75_U32x4_LDSM_NENS4_14SM90_TMA_STOREES1Z_NS4_17SM90_U32x4_STSM_NENS4_39AutoVectorizingCopyWithAssumedAlignmentILi128EEEEEEvvEEEEvNT_6ParamsE --------------------------
	.section	.nv.shared._ZN7cutlass13device_kernelINS_4gemm6kernel13GemmUniversalIN4cute5tupleIJiiiiEEENS1_10collective13CollectiveMmaINS1_35MainloopSm100TmaUmmaWarpSpecializedILi34ELi2ELi4ENS5_IJNS4_1CILi1EEESB_SB_EEEEENS5_IJNSA_ILi64EEENSA_ILi128EEENSA_ILi16EEEEEENS_10bfloat16_tENS5_IJlSB_lEEESI_SJ_NS4_8TiledMMAINS4_8MMA_AtomIJNS4_20SM100_MMA_F16BF16_SSISI_SI_fLi64ELi128ELNS4_4UMMA5MajorE0ELSO_0ELNSN_7ScaleInE0ELSP_0EEEEEENS4_6LayoutISC_NS5_IJNSA_ILi0EEEST_ST_EEEEENS5_IJNS4_10UnderscoreESW_SW_EEEEENS4_13SM90_TMA_LOADENS4_14ComposedLayoutINS4_7SwizzleILi1ELi4ELi3EEENS4_18smem_ptr_flag_bitsILi16EEENSS_INS5_IJNSA_ILi8EEESG_EEENS5_IJSG_SB_EEEEEEEvNS4_8identityESZ_S19_vS1A_EENS_8epilogue10collective18CollectiveEpilogueINS1C_23Sm100TmaWarpSpecializedILi4ELi2ELi16ELb1ELb0EEEJSH_NS5_IJNSS_ISE_SB_EENSS_INSA_ILi32EEESB_EEEEESI_SJ_SI_SJ_NS1C_6fusion15FusionCallbacksIS1G_NS1L_17LinearCombinationISI_fSI_fLNS_15FloatRoundStyleE2EEESH_S1K_JEEENS4_5SM1004TMEM4LOAD26SM100_TMEM_LOAD_16dp256b4xESZ_NS10_INS11_ILi2ELi4ELi3EEES14_NSS_INS5_IJS15_S1I_EEENS5_IJS1I_SB_EEEEEEENS4_17SM75_U32x4_LDSM_NENS4_14SM90_TMA_STOREES1Z_NS4_17SM90_U32x4_STSM_NENS4_39AutoVectorizingCopyWithAssumedAlignmentILi128EEEEEEvvEEEEvNT_6ParamsE,"aw",@nobits
	.sectionflags	@""
	.align	16
	.zero		1024


//--------------------- .nv.shared.reserved.0     --------------------------
	.section	.nv.shared.reserved.0,"aw",@nobits
	.weak		__nv_reservedSMEM_offset_0_alias
	.size		__nv_reservedSMEM_offset_0_alias, 0, 64
	.other		__nv_reservedSMEM_offset_0_alias,@"STO_CUDA_RESERVED_SHARED STV_DEFAULT"
__nv_reservedSMEM_offset_0_alias:
	.zero		0
.nv.shared.reserved.0:
	.zero		64
	.weak		__nv_reservedSMEM_tcgen05_partition
	.type		__nv_reservedSMEM_tcgen05_partition,@object
	.size		__nv_reservedSMEM_tcgen05_partition,(.L_0 - __nv_reservedSMEM_tcgen05_partition)
__nv_reservedSMEM_tcgen05_partition:
	.zero		32
.L_0:


//--------------------- .nv.global                --------------------------
	.section	.nv.global,"aw",@nobits
.nv.global:
	.type		_ZN40_INTERNAL_2492fff9_4_k_cu_5d3d08d9_187814cute1_E,@object
	.size		_ZN40_INTERNAL_2492fff9_4_k_cu_5d3d08d9_187814cute1_E,(_ZN40_INTERNAL_2492fff9_4_k_cu_5d3d08d9_187814cuda3std3__45__cpo6cbeginE - _ZN40_INTERNAL_2492fff9_4_k_cu_5d3d08d9_187814cute1_E)
_ZN40_INTERNAL_2492fff9_4_k_cu_5d3d08d9_187814cute1_E:
	.zero		1
	.type		_ZN40_INTERNAL_2492fff9_4_k_cu_5d3d08d9_187814cuda3std3__45__cpo6cbeginE,@object
	.size		_ZN40_INTERNAL_2492fff9_4_k_cu_5d3d08d9_187814cuda3std3__45__cpo6cbeginE,(_ZN40_INTERNAL_2492fff9_4_k_cu_5d3d08d9_187814cuda3std3__48in_placeE - _ZN40_INTERNAL_2492fff9_4_k_cu_5d3d08d9_187814cuda3std3__45__cpo6cbeginE)
_ZN40_INTERNAL_2492fff9_4_k_cu_5d3d08d9_187814cuda3std3__45__cpo6cbeginE:
	.zero		1
	.type		_ZN40_INTERNAL_2492fff9_4_k_cu_5d3d08d9_187814cuda3std3__48in_placeE,@object
	.size		_ZN40_INTERNAL_2492fff9_4_k_cu_5d3d08d9_187814cuda3std3__48in_placeE,(_ZN40_INTERNAL_2492fff9_4_k_cu_5d3d08d9_187814cuda3std6ranges3__45__cpo9iter_moveE - _ZN40_INTERNAL_2492fff9_4_k_cu_5d3d08d9_187814cuda3std3__48in_placeE)
_ZN40_INTERNAL_2492fff9_4_k_cu_5d3d08d9_187814cuda3std3__48in_placeE:
	.zero		1
	.type		_ZN40_INTERNAL_2492fff9_4_k_cu_5d3d08d9_187814cuda3std6ranges3__45__cpo9iter_moveE,@object
	.size		_ZN40_INTERNAL_2492fff9_4_k_cu_5d3d08d9_187814cuda3std6ranges3__45__cpo9iter_moveE,(_ZN40_INTERNAL_2492fff9_4_k_cu_5d3d08d9_187814cuda3std3__45__cpo5beginE - _ZN40_INTERNAL_2492fff9_4_k_cu_5d3d08d9_187814cuda3std6ranges3__45__cpo9iter_moveE)
_ZN40_INTERNAL_2492fff9_4_k_cu_5d3d08d9_187814cuda3std6ranges3__45__cpo9iter_moveE:
	.zero		1
	.type		_ZN40_INTERNAL_2492fff9_4_k_cu_5d3d08d9_187814cuda3std3__45__cpo5beginE,@object
	.size		_ZN40_INTERNAL_2492fff9_4_k_cu_5d3d08d9_187814cuda3std3__45__cpo5beginE,(_ZN40_INTERNAL_2492fff9_4_k_cu_5d3d08d9_187814cuda3std3__442_GLOBAL__N__2492fff9_4_k_cu_5d3d08d9_187816ignoreE - _ZN40_INTERNAL_2492fff9_4_k_cu_5d3d08d9_187814cuda3std3__45__cpo5beginE)
_ZN40_INTERNAL_2492fff9_4_k_cu_5d3d08d9_187814cuda3std3__45__cpo5beginE:
	.zero		1
	.type		_ZN40_INTERNAL_2492fff9_4_k_cu_5d3d08d9_187814cuda3std3__442_GLOBAL__N__2492fff9_4_k_cu_5d3d08d9_187816ignoreE,@object
	.size		_ZN40_INTERNAL_2492fff9_4_k_cu_5d3d08d9_187814cuda3std3__442_GLOBAL__N__2492fff9_4_k_cu_5d3d08d9_187816ignoreE,(_ZN40_INTERNAL_2492fff9_4_k_cu_5d3d08d9_187814cute7productE - _ZN40_INTERNAL_2492fff9_4_k_cu_5d3d08d9_187814cuda3std3__442_GLOBAL__N__2492fff9_4_k_cu_5d3d08d9_187816ignoreE)
_ZN40_INTERNAL_2492fff9_4_k_cu_5d3d08d9_187814cuda3std3__442_GLOBAL__N__2492fff9_4_k_cu_5d3d08d9_187816ignoreE:
	.zero		1
	.type		_ZN40_INTERNAL_2492fff9_4_k_cu_5d3d08d9_187814cute7productE,@object
	.size		_ZN40_INTERNAL_2492fff9_4_k_cu_5d3d08d9_187814cute7productE,(_ZN40_INTERNAL_2492fff9_4_k_cu_5d3d08d9_187814cuda3std3__45__cpo3endE - _ZN40_INTERNAL_2492fff9_4_k_cu_5d3d08d9_187814cute7productE)
_ZN40_INTERNAL_2492fff9_4_k_cu_5d3d08d9_187814cute7productE:
	.zero		1
	.type		_ZN40_INTERNAL_2492fff9_4_k_cu_5d3d08d9_187814cuda3std3__45__cpo3endE,@object
	.size		_ZN40_INTERNAL_2492fff9_4_k_cu_5d3d08d9_187814cuda3std3__45__cpo3endE,(_ZN40_INTERNAL_2492fff9_4_k_cu_5d3d08d9_187814cuda3std3__419piecewise_constructE - _ZN40_INTERNAL_2492fff9_4_k_cu_5d3d08d9_187814cuda3std3__45__cpo3endE)
_ZN40_INTERNAL_2492fff9_4_k_cu_5d3d08d9_187814cuda3std3__45__cpo3endE:
	.zero		1
	.type		_ZN40_INTERNAL_2492fff9_4_k_cu_5d3d08d9_187814cuda3std3__419piecewise_constructE,@object
	.size		_ZN40_INTERNAL_2492fff9_4_k_cu_5d3d08d9_187814cuda3std3__419piecewise_constructE,(_ZN40_INTERNAL_2492fff9_4_k_cu_5d3d08d9_187814cuda3std3__45__cpo4cendE - _ZN40_INTERNAL_2492fff9_4_k_cu_5d3d08d9_187814cuda3std3__419piecewise_constructE)
_ZN40_INTERNAL_2492fff9_4_k_cu_5d3d08d9_187814cuda3std3__419piecewise_constructE:
	.zero		1
	.type		_ZN40_INTERNAL_2492fff9_4_k_cu_5d3d08d9_187814cuda3std3__45__cpo4cendE,@object
	.size		_ZN40_INTERNAL_2492fff9_4_k_cu_5d3d08d9_187814cuda3std3__45__cpo4cendE,(_ZN40_INTERNAL_2492fff9_4_k_cu_5d3d08d9_187814cuda3std6ranges3__45__cpo4swapE - _ZN40_INTERNAL_2492fff9_4_k_cu_5d3d08d9_187814cuda3std3__45__cpo4cendE)
_ZN40_INTERNAL_2492fff9_4_k_cu_5d3d08d9_187814cuda3std3__45__cpo4cendE:
	.zero		1
	.type		_ZN40_INTERNAL_2492fff9_4_k_cu_5d3d08d9_187814cuda3std6ranges3__45__cpo4swapE,@object
	.size		_ZN40_INTERNAL_2492fff9_4_k_cu_5d3d08d9_187814cuda3std6ranges3__45__cpo4swapE,(.L_10 - _ZN40_INTERNAL_2492fff9_4_k_cu_5d3d08d9_187814cuda3std6ranges3__45__cpo4swapE)
_ZN40_INTERNAL_2492fff9_4_k_cu_5d3d08d9_187814cuda3std6ranges3__45__cpo4swapE:
	.zero		1
.L_10:


//--------------------- .nv.constant0._ZN7cutlass13device_kernelINS_4gemm6kernel13GemmUniversalIN4cute5tupleIJiiiiEEENS1_10collective13CollectiveMmaINS1_35MainloopSm100TmaUmmaWarpSpecializedILi34ELi2ELi4ENS5_IJNS4_1CILi1EEESB_SB_EEEEENS5_IJNSA_ILi64EEENSA_ILi128EEENSA_ILi16EEEEEENS_10bfloat16_tENS5_IJlSB_lEEESI_SJ_NS4_8TiledMMAINS4_8MMA_AtomIJNS4_20SM100_MMA_F16BF16_SSISI_SI_fLi64ELi128ELNS4_4UMMA5MajorE0ELSO_0ELNSN_7ScaleInE0ELSP_0EEEEEENS4_6LayoutISC_NS5_IJNSA_ILi0EEEST_ST_EEEEENS5_IJNS4_10UnderscoreESW_SW_EEEEENS4_13SM90_TMA_LOADENS4_14ComposedLayoutINS4_7SwizzleILi1ELi4ELi3EEENS4_18smem_ptr_flag_bitsILi16EEENSS_INS5_IJNSA_ILi8EEESG_EEENS5_IJSG_SB_EEEEEEEvNS4_8identityESZ_S19_vS1A_EENS_8epilogue10collective18CollectiveEpilogueINS1C_23Sm100TmaWarpSpecializedILi4ELi2ELi16ELb1ELb0EEEJSH_NS5_IJNSS_ISE_SB_EENSS_INSA_ILi32EEESB_EEEEESI_SJ_SI_SJ_NS1C_6fusion15FusionCallbacksIS1G_NS1L_17LinearCombinationISI_fSI_fLNS_15FloatRoundStyleE2EEESH_S1K_JEEENS4_5SM1004TMEM4LOAD26SM100_TMEM_LOAD_16dp256b4xESZ_NS10_INS11_ILi2ELi4ELi3EEES14_NSS_INS5_IJS15_S1I_EEENS5_IJS1I_SB_EEEEEEENS4_17SM75_U32x4_LDSM_NENS4_14SM90_TMA_STOREES1Z_NS4_17SM90_U32x4_STSM_NENS4_39AutoVectorizingCopyWithAssumedAlignmentILi128EEEEEEvvEEEEvNT_6ParamsE --------------------------
	.section	.nv.constant0._ZN7cutlass13device_kernelINS_4gemm6kernel13GemmUniversalIN4cute5tupleIJiiiiEEENS1_10collective13CollectiveMmaINS1_35MainloopSm100TmaUmmaWarpSpecializedILi34ELi2ELi4ENS5_IJNS4_1CILi1EEESB_SB_EEEEENS5_IJNSA_ILi64EEENSA_ILi128EEENSA_ILi16EEEEEENS_10bfloat16_tENS5_IJlSB_lEEESI_SJ_NS4_8TiledMMAINS4_8MMA_AtomIJNS4_20SM100_MMA_F16BF16_SSISI_SI_fLi64ELi128ELNS4_4UMMA5MajorE0ELSO_0ELNSN_7ScaleInE0ELSP_0EEEEEENS4_6LayoutISC_NS5_IJNSA_ILi0EEEST_ST_EEEEENS5_IJNS4_10UnderscoreESW_SW_EEEEENS4_13SM90_TMA_LOADENS4_14ComposedLayoutINS4_7SwizzleILi1ELi4ELi3EEENS4_18smem_ptr_flag_bitsILi16EEENSS_INS5_IJNSA_ILi8EEESG_EEENS5_IJSG_SB_EEEEEEEvNS4_8identityESZ_S19_vS1A_EENS_8epilogue10collective18CollectiveEpilogueINS1C_23Sm100TmaWarpSpecializedILi4ELi2ELi16ELb1ELb0EEEJSH_NS5_IJNSS_ISE_SB_EENSS_INSA_ILi32EEESB_EEEEESI_SJ_SI_SJ_NS1C_6fusion15FusionCallbacksIS1G_NS1L_17LinearCombinationISI_fSI_fLNS_15FloatRoundStyleE2EEESH_S1K_JEEENS4_5SM1004TMEM4LOAD26SM100_TMEM_LOAD_16dp256b4xESZ_NS10_INS11_ILi2ELi4ELi3EEES14_NSS_INS5_IJS15_S1I_EEENS5_IJS1I_SB_EEEEEEENS4_17SM75_U32x4_LDSM_NENS4_14SM90_TMA_STOREES1Z_NS4_17SM90_U32x4_STSM_NENS4_39AutoVectorizingCopyWithAssumedAlignmentILi128EEEEEEvvEEEEvNT_6ParamsE,"a",@progbits
	.sectionflags	@""
	.align	4
.nv.constant0._ZN7cutlass13device_kernelINS_4gemm6kernel13GemmUniversalIN4cute5tupleIJiiiiEEENS1_10collective13CollectiveMmaINS1_35MainloopSm100TmaUmmaWarpSpecializedILi34ELi2ELi4ENS5_IJNS4_1CILi1EEESB_SB_EEEEENS5_IJNSA_ILi64EEENSA_ILi128EEENSA_ILi16EEEEEENS_10bfloat16_tENS5_IJlSB_lEEESI_SJ_NS4_8TiledMMAINS4_8MMA_AtomIJNS4_20SM100_MMA_F16BF16_SSISI_SI_fLi64ELi128ELNS4_4UMMA5MajorE0ELSO_0ELNSN_7ScaleInE0ELSP_0EEEEEENS4_6LayoutISC_NS5_IJNSA_ILi0EEEST_ST_EEEEENS5_IJNS4_10UnderscoreESW_SW_EEEEENS4_13SM90_TMA_LOADENS4_14ComposedLayoutINS4_7SwizzleILi1ELi4ELi3EEENS4_18smem_ptr_flag_bitsILi16EEENSS_INS5_IJNSA_ILi8EEESG_EEENS5_IJSG_SB_EEEEEEEvNS4_8identityESZ_S19_vS1A_EENS_8epilogue10collective18CollectiveEpilogueINS1C_23Sm100TmaWarpSpecializedILi4ELi2ELi16ELb1ELb0EEEJSH_NS5_IJNSS_ISE_SB_EENSS_INSA_ILi32EEESB_EEEEESI_SJ_SI_SJ_NS1C_6fusion15FusionCallbacksIS1G_NS1L_17LinearCombinationISI_fSI_fLNS_15FloatRoundStyleE2EEESH_S1K_JEEENS4_5SM1004TMEM4LOAD26SM100_TMEM_LOAD_16dp256b4xESZ_NS10_INS11_ILi2ELi4ELi3EEES14_NSS_INS5_IJS15_S1I_EEENS5_IJS1I_SB_EEEEEEENS4_17SM75_U32x4_LDSM_NENS4_14SM90_TMA_STOREES1Z_NS4_17SM90_U32x4_STSM_NENS4_39AutoVectorizingCopyWithAssumedAlignmentILi128EEEEEEvvEEEEvNT_6ParamsE:
	.zero		2944


//--------------------- SYMBOLS --------------------------

	.type		.nv.reservedSmem.offset0,@object
	.size		.nv.reservedSmem.offset0,0x4
	.type		.nv.reservedSmem.cap,@object
	.size		.nv.reservedSmem.cap,0x4
	.type		__assertfail,@function
